	.target	sm_100a

	.elftype	@"ET_EXEC"


//--------------------- .note.nv.tkinfo           --------------------------
	.section	.note.nv.tkinfo,"",@"SHT_NOTE"
	.sectionflags	@"SHF_NOTE_NV_TKINFO"
	.tkinfo
        /*0018*/ 	.word	0x00000002
        /*0030*/ 	.string	""
        /*0030*/ 	.string	"ptxas"
        /*0030*/ 	.string	"Cuda compilation tools, release 13.0, V13.0.88"
        /*0030*/ 	.string	"Build cuda_13.0.r13.0/compiler.36424714_0"
        /*0030*/ 	.string	"-arch sm_100a -m 64 "



//--------------------- .note.nv.cuinfo           --------------------------
	.section	.note.nv.cuinfo,"",@"SHT_NOTE"
	.sectionflags	@"SHF_NOTE_NV_CUINFO"
        /*0018*/ 	.short	0x0002
        /*001a*/ 	.short	0x0064
        /*001c*/ 	.short	0x0082
	.zero		2


//--------------------- .nv.info                  --------------------------
	.section	.nv.info,"",@"SHT_CUDA_INFO"
	.align	4


	//----- nvinfo : EIATTR_REGCOUNT
	.align		4
        /*0000*/ 	.byte	0x04, 0x2f
        /*0002*/ 	.short	(.L_19 - .L_18)
	.align		4
.L_18:
        /*0004*/ 	.word	index@(_ZN7cutlass13device_kernelINS_4conv6kernel13ConvUniversalINS1_16ConvProblemShapeILNS1_8OperatorE2ELi3EEENS1_10collective14CollectiveConvINS1_47MainloopSm100TmaUmmaWarpSpecializedImplicitGemmILS5_2ELi8ELi3ELi1ELi2EN4cute5tupleIJNSA_1CILi1EEESD_SD_EEEEENSB_IJNSC_ILi128EEENSB_IJNSC_ILi64EEEEEESI_EEENS_10bfloat16_tESK_NSA_8TiledMMAINSA_8MMA_AtomIJNSA_20SM100_MMA_F16BF16_SSISK_SK_fLi128ELi64ELNSA_4UMMA5MajorE1ELSP_1ELNSO_7ScaleInE0ELSQ_0EEEEEENSA_6LayoutISE_NSB_IJNSC_ILi0EEESU_SU_EEEEENSB_IJNSA_10UnderscoreESX_SX_EEEEENS7_6detail27Sm100ImplicitGemmTileTraitsINSA_13SM90_TMA_LOADENSA_14ComposedLayoutINSA_7SwizzleILi3ELi4ELi3EEENSA_18smem_ptr_flag_bitsILi16EEENST_INSB_IJSH_NSC_ILi8EEEEEENSB_IJSD_SH_EEEEEEEvEENS11_INSA_20SM90_TMA_LOAD_IM2COLES1C_vEEEENS_8epilogue10collective18CollectiveEpilogueINS1H_23Sm100TmaWarpSpecializedILi3ELi2ELi32ELb1ELb0EEEJSJ_NSB_IJNST_ISG_SD_EENST_INSC_ILi32EEESD_EEEEESK_NSB_IJlNSB_IJSD_lllEEESU_EEESK_S1R_NS1H_6fusion15FusionCallbacksIS1L_NS1S_17LinearCombinationISK_fSK_fLNS_15FloatRoundStyleE2EEESJ_S1P_JEEENSA_5SM1004TMEM4LOAD26SM100_TMEM_LOAD_32dp32b32xES12_NS13_INS14_ILi2ELi4ELi3EEES17_NST_INSB_IJS18_S1N_EEENSB_IJS1N_SD_EEEEEEENSA_39AutoVectorizingCopyWithAssumedAlignmentILi128EEENSA_14SM90_TMA_STOREES26_S28_S28_EEEvvEEEEvNT_6ParamsE)
        /*0008*/ 	.word	0x0000007b


	//----- nvinfo : EIATTR_FRAME_SIZE
	.align		4
.L_19:
        /*000c*/ 	.byte	0x04, 0x11
        /*000e*/ 	.short	(.L_21 - .L_20)
	.align		4
.L_20:
        /*0010*/ 	.word	index@($__internal_2_$__cuda_sm10x_tcgen05_guardrail_trap_unallocated_columns_being_dealloced)
        /*0014*/ 	.word	0x00000008


	//----- nvinfo : EIATTR_FRAME_SIZE
	.align		4
.L_21:
        /*0018*/ 	.byte	0x04, 0x11
        /*001a*/ 	.short	(.L_23 - .L_22)
	.align		4
.L_22:
        /*001c*/ 	.word	index@($__internal_1_$__cuda_sm10x_tcgen05_guardrail_trap_phase_invalid_during_alloc)
        /*0020*/ 	.word	0x00000008


	//----- nvinfo : EIATTR_FRAME_SIZE
	.align		4
.L_23:
        /*0024*/ 	.byte	0x04, 0x11
        /*0026*/ 	.short	(.L_25 - .L_24)
	.align		4
.L_24:
        /*0028*/ 	.word	index@($__internal_0_$__cuda_sm10x_tcgen05_guardrail_trap_col_being_dealloced_not_returned_by_alloc)
        /*002c*/ 	.word	0x00000008


	//----- nvinfo : EIATTR_FRAME_SIZE
	.align		4
.L_25:
        /*0030*/ 	.byte	0x04, 0x11
        /*0032*/ 	.short	(.L_27 - .L_26)
	.align		4
.L_26:
        /*0034*/ 	.word	index@(_ZN7cutlass13device_kernelINS_4conv6kernel13ConvUniversalINS1_16ConvProblemShapeILNS1_8OperatorE2ELi3EEENS1_10collective14CollectiveConvINS1_47MainloopSm100TmaUmmaWarpSpecializedImplicitGemmILS5_2ELi8ELi3ELi1ELi2EN4cute5tupleIJNSA_1CILi1EEESD_SD_EEEEENSB_IJNSC_ILi128EEENSB_IJNSC_ILi64EEEEEESI_EEENS_10bfloat16_tESK_NSA_8TiledMMAINSA_8MMA_AtomIJNSA_20SM100_MMA_F16BF16_SSISK_SK_fLi128ELi64ELNSA_4UMMA5MajorE1ELSP_1ELNSO_7ScaleInE0ELSQ_0EEEEEENSA_6LayoutISE_NSB_IJNSC_ILi0EEESU_SU_EEEEENSB_IJNSA_10UnderscoreESX_SX_EEEEENS7_6detail27Sm100ImplicitGemmTileTraitsINSA_13SM90_TMA_LOADENSA_14ComposedLayoutINSA_7SwizzleILi3ELi4ELi3EEENSA_18smem_ptr_flag_bitsILi16EEENST_INSB_IJSH_NSC_ILi8EEEEEENSB_IJSD_SH_EEEEEEEvEENS11_INSA_20SM90_TMA_LOAD_IM2COLES1C_vEEEENS_8epilogue10collective18CollectiveEpilogueINS1H_23Sm100TmaWarpSpecializedILi3ELi2ELi32ELb1ELb0EEEJSJ_NSB_IJNST_ISG_SD_EENST_INSC_ILi32EEESD_EEEEESK_NSB_IJlNSB_IJSD_lllEEESU_EEESK_S1R_NS1H_6fusion15FusionCallbacksIS1L_NS1S_17LinearCombinationISK_fSK_fLNS_15FloatRoundStyleE2EEESJ_S1P_JEEENSA_5SM1004TMEM4LOAD26SM100_TMEM_LOAD_32dp32b32xES12_NS13_INS14_ILi2ELi4ELi3EEES17_NST_INSB_IJS18_S1N_EEENSB_IJS1N_SD_EEEEEEENSA_39AutoVectorizingCopyWithAssumedAlignmentILi128EEENSA_14SM90_TMA_STOREES26_S28_S28_EEEvvEEEEvNT_6ParamsE)
        /*0038*/ 	.word	0x00000008


	//----- nvinfo : EIATTR_MIN_STACK_SIZE
	.align		4
.L_27:
        /*003c*/ 	.byte	0x04, 0x12
        /*003e*/ 	.short	(.L_29 - .L_28)
	.align		4
.L_28:
        /*0040*/ 	.word	index@(_ZN7cutlass13device_kernelINS_4conv6kernel13ConvUniversalINS1_16ConvProblemShapeILNS1_8OperatorE2ELi3EEENS1_10collective14CollectiveConvINS1_47MainloopSm100TmaUmmaWarpSpecializedImplicitGemmILS5_2ELi8ELi3ELi1ELi2EN4cute5tupleIJNSA_1CILi1EEESD_SD_EEEEENSB_IJNSC_ILi128EEENSB_IJNSC_ILi64EEEEEESI_EEENS_10bfloat16_tESK_NSA_8TiledMMAINSA_8MMA_AtomIJNSA_20SM100_MMA_F16BF16_SSISK_SK_fLi128ELi64ELNSA_4UMMA5MajorE1ELSP_1ELNSO_7ScaleInE0ELSQ_0EEEEEENSA_6LayoutISE_NSB_IJNSC_ILi0EEESU_SU_EEEEENSB_IJNSA_10UnderscoreESX_SX_EEEEENS7_6detail27Sm100ImplicitGemmTileTraitsINSA_13SM90_TMA_LOADENSA_14ComposedLayoutINSA_7SwizzleILi3ELi4ELi3EEENSA_18smem_ptr_flag_bitsILi16EEENST_INSB_IJSH_NSC_ILi8EEEEEENSB_IJSD_SH_EEEEEEEvEENS11_INSA_20SM90_TMA_LOAD_IM2COLES1C_vEEEENS_8epilogue10collective18CollectiveEpilogueINS1H_23Sm100TmaWarpSpecializedILi3ELi2ELi32ELb1ELb0EEEJSJ_NSB_IJNST_ISG_SD_EENST_INSC_ILi32EEESD_EEEEESK_NSB_IJlNSB_IJSD_lllEEESU_EEESK_S1R_NS1H_6fusion15FusionCallbacksIS1L_NS1S_17LinearCombinationISK_fSK_fLNS_15FloatRoundStyleE2EEESJ_S1P_JEEENSA_5SM1004TMEM4LOAD26SM100_TMEM_LOAD_32dp32b32xES12_NS13_INS14_ILi2ELi4ELi3EEES17_NST_INSB_IJS18_S1N_EEENSB_IJS1N_SD_EEEEEEENSA_39AutoVectorizingCopyWithAssumedAlignmentILi128EEENSA_14SM90_TMA_STOREES26_S28_S28_EEEvvEEEEvNT_6ParamsE)
        /*0044*/ 	.word	0x00000008
.L_29:


//--------------------- .nv.compat                --------------------------
	.section	.nv.compat,"",@"SHT_CUDA_COMPAT_INFO"
	.align	4
        /*0000*/ 	.byte	0x02, 0x09, 0x01, 0x00, 0x02, 0x02, 0x02, 0x00, 0x02, 0x05, 0x05, 0x00, 0x03, 0x07, 0x01, 0x01
        /*0010*/ 	.byte	0x02, 0x03, 0x01, 0x00, 0x02, 0x06, 0x01, 0x00, 0x04, 0x0b, 0x08, 0x00, 0x09, 0x00, 0x00, 0x00
        /*0020*/ 	.byte	0x00, 0x00, 0x00, 0x00


//--------------------- .nv.info._ZN7cutlass13device_kernelINS_4conv6kernel13ConvUniversalINS1_16ConvProblemShapeILNS1_8OperatorE2ELi3EEENS1_10collective14CollectiveConvINS1_47MainloopSm100TmaUmmaWarpSpecializedImplicitGemmILS5_2ELi8ELi3ELi1ELi2EN4cute5tupleIJNSA_1CILi1EEESD_SD_EEEEENSB_IJNSC_ILi128EEENSB_IJNSC_ILi64EEEEEESI_EEENS_10bfloat16_tESK_NSA_8TiledMMAINSA_8MMA_AtomIJNSA_20SM100_MMA_F16BF16_SSISK_SK_fLi128ELi64ELNSA_4UMMA5MajorE1ELSP_1ELNSO_7ScaleInE0ELSQ_0EEEEEENSA_6LayoutISE_NSB_IJNSC_ILi0EEESU_SU_EEEEENSB_IJNSA_10UnderscoreESX_SX_EEEEENS7_6detail27Sm100ImplicitGemmTileTraitsINSA_13SM90_TMA_LOADENSA_14ComposedLayoutINSA_7SwizzleILi3ELi4ELi3EEENSA_18smem_ptr_flag_bitsILi16EEENST_INSB_IJSH_NSC_ILi8EEEEEENSB_IJSD_SH_EEEEEEEvEENS11_INSA_20SM90_TMA_LOAD_IM2COLES1C_vEEEENS_8epilogue10collective18CollectiveEpilogueINS1H_23Sm100TmaWarpSpecializedILi3ELi2ELi32ELb1ELb0EEEJSJ_NSB_IJNST_ISG_SD_EENST_INSC_ILi32EEESD_EEEEESK_NSB_IJlNSB_IJSD_lllEEESU_EEESK_S1R_NS1H_6fusion15FusionCallbacksIS1L_NS1S_17LinearCombinationISK_fSK_fLNS_15FloatRoundStyleE2EEESJ_S1P_JEEENSA_5SM1004TMEM4LOAD26SM100_TMEM_LOAD_32dp32b32xES12_NS13_INS14_ILi2ELi4ELi3EEES17_NST_INSB_IJS18_S1N_EEENSB_IJS1N_SD_EEEEEEENSA_39AutoVectorizingCopyWithAssumedAlignmentILi128EEENSA_14SM90_TMA_STOREES26_S28_S28_EEEvvEEEEvNT_6ParamsE --------------------------
	.section	.nv.info._ZN7cutlass13device_kernelINS_4conv6kernel13ConvUniversalINS1_16ConvProblemShapeILNS1_8OperatorE2ELi3EEENS1_10collective14CollectiveConvINS1_47MainloopSm100TmaUmmaWarpSpecializedImplicitGemmILS5_2ELi8ELi3ELi1ELi2EN4cute5tupleIJNSA_1CILi1EEESD_SD_EEEEENSB_IJNSC_ILi128EEENSB_IJNSC_ILi64EEEEEESI_EEENS_10bfloat16_tESK_NSA_8TiledMMAINSA_8MMA_AtomIJNSA_20SM100_MMA_F16BF16_SSISK_SK_fLi128ELi64ELNSA_4UMMA5MajorE1ELSP_1ELNSO_7ScaleInE0ELSQ_0EEEEEENSA_6LayoutISE_NSB_IJNSC_ILi0EEESU_SU_EEEEENSB_IJNSA_10UnderscoreESX_SX_EEEEENS7_6detail27Sm100ImplicitGemmTileTraitsINSA_13SM90_TMA_LOADENSA_14ComposedLayoutINSA_7SwizzleILi3ELi4ELi3EEENSA_18smem_ptr_flag_bitsILi16EEENST_INSB_IJSH_NSC_ILi8EEEEEENSB_IJSD_SH_EEEEEEEvEENS11_INSA_20SM90_TMA_LOAD_IM2COLES1C_vEEEENS_8epilogue10collective18CollectiveEpilogueINS1H_23Sm100TmaWarpSpecializedILi3ELi2ELi32ELb1ELb0EEEJSJ_NSB_IJNST_ISG_SD_EENST_INSC_ILi32EEESD_EEEEESK_NSB_IJlNSB_IJSD_lllEEESU_EEESK_S1R_NS1H_6fusion15FusionCallbacksIS1L_NS1S_17LinearCombinationISK_fSK_fLNS_15FloatRoundStyleE2EEESJ_S1P_JEEENSA_5SM1004TMEM4LOAD26SM100_TMEM_LOAD_32dp32b32xES12_NS13_INS14_ILi2ELi4ELi3EEES17_NST_INSB_IJS18_S1N_EEENSB_IJS1N_SD_EEEEEEENSA_39AutoVectorizingCopyWithAssumedAlignmentILi128EEENSA_14SM90_TMA_STOREES26_S28_S28_EEEvvEEEEvNT_6ParamsE,"",@"SHT_CUDA_INFO"
	.sectionflags	@""
	.align	4


	//----- nvinfo : EIATTR_CUDA_API_VERSION
	.align		4
        /*0000*/ 	.byte	0x04, 0x37
        /*0002*/ 	.short	(.L_31 - .L_30)
.L_30:
        /*0004*/ 	.word	0x00000082


	//----- nvinfo : EIATTR_KPARAM_INFO
	.align		4
.L_31:
        /*0008*/ 	.byte	0x04, 0x17
        /*000a*/ 	.short	(.L_33 - .L_32)
.L_32:
        /*000c*/ 	.word	0x00000000
        /*0010*/ 	.short	0x0000
        /*0012*/ 	.short	0x0000
        /*0014*/ 	.byte	0x00, 0xf0, 0x01, 0x24


	//----- nvinfo : EIATTR_AT_ENTRY_FRAGMENTS
	.align		4
.L_33:
        /*0018*/ 	.byte	0x04, 0x4f
        /*001a*/ 	.short	(.L_35 - .L_34)


	//   ....[0]....
.L_34:
        /*001c*/ 	.word	0x00000006


	//----- nvinfo : EIATTR_RESERVED_SMEM_USED
	.align		4
.L_35:
        /*0020*/ 	.byte	0x01, 0x41
	.zero		2


	//----- nvinfo : EIATTR_SPARSE_MMA_MASK
	.align		4
        /*0024*/ 	.byte	0x03, 0x50
        /*0026*/ 	.short	0x0000


	//----- nvinfo : EIATTR_TCGEN05_1CTA_USED
	.align		4
        /*0028*/ 	.byte	0x01, 0x51
	.zero		2


	//----- nvinfo : EIATTR_MAXREG_COUNT
	.align		4
        /*002c*/ 	.byte	0x03, 0x1b
        /*002e*/ 	.short	0x00ff


	//----- nvinfo : EIATTR_NUM_BARRIERS
	.align		4
        /*0030*/ 	.byte	0x02, 0x4c
        /*0032*/ 	.byte	0x07
	.zero		1


	//----- nvinfo : EIATTR_EXTERNS
	.align		4
        /*0034*/ 	.byte	0x04, 0x0f
        /*0036*/ 	.short	(.L_37 - .L_36)


	//   ....[0]....
	.align		4
.L_36:
        /*0038*/ 	.word	index@(__assertfail)


	//----- nvinfo : EIATTR_MERCURY_ISA_VERSION
	.align		4
.L_37:
        /*003c*/ 	.byte	0x03, 0x5f
        /*003e*/ 	.short	0x0101


	//----- nvinfo : EIATTR_INT_WARP_WIDE_INSTR_OFFSETS
	.align		4
        /*0040*/ 	.byte	0x04, 0x31
        /*0042*/ 	.short	(.L_39 - .L_38)


	//   ....[0]....
.L_38:
        /*0044*/ 	.word	0x00004370


	//   ....[1]....
        /*0048*/ 	.word	0x00004390


	//   ....[2]....
        /*004c*/ 	.word	0x000043c0


	//   ....[3]....
        /*0050*/ 	.word	0x00005570


	//   ....[4]....
        /*0054*/ 	.word	0x00005660


	//   ....[5]....
        /*0058*/ 	.word	0x000057c0


	//   ....[6]....
        /*005c*/ 	.word	0x00005890


	//----- nvinfo : EIATTR_COOP_GROUP_MASK_REGIDS
	.align		4
.L_39:
        /*0060*/ 	.byte	0x04, 0x29
        /*0062*/ 	.short	(.L_41 - .L_40)


	//   ....[0]....
.L_40:
        /*0064*/ 	.word	0xffffffff


	//   ....[1]....
        /*0068*/ 	.word	0xffffffff


	//   ....[2]....
        /*006c*/ 	.word	0xffffffff


	//   ....[3]....
        /*0070*/ 	.word	0xffffffff


	//   ....[4]....
        /*0074*/ 	.word	0xffffffff


	//   ....[5]....
        /*0078*/ 	.word	0xffffffff


	//   ....[6]....
        /*007c*/ 	.word	0xffffffff


	//   ....[7]....
        /*0080*/ 	.word	0xffffffff


	//   ....[8]....
        /*0084*/ 	.word	0xffffffff


	//   ....[9]....
        /*0088*/ 	.word	0xffffffff


	//   ....[10]....
        /*008c*/ 	.word	0xffffffff


	//   ....[11]....
        /*0090*/ 	.word	0xffffffff


	//----- nvinfo : EIATTR_COOP_GROUP_INSTR_OFFSETS
	.align		4
.L_41:
        /*0094*/ 	.byte	0x04, 0x28
        /*0096*/ 	.short	(.L_43 - .L_42)


	//   ....[0]....
.L_42:
        /*0098*/ 	.word	0x00000090


	//   ....[1]....
        /*009c*/ 	.word	0x00000520


	//   ....[2]....
        /*00a0*/ 	.word	0x00000710


	//   ....[3]....
        /*00a4*/ 	.word	0x00000890


	//   ....[4]....
        /*00a8*/ 	.word	0x00000990


	//   ....[5]....
        /*00ac*/ 	.word	0x00000ae0


	//   ....[6]....
        /*00b0*/ 	.word	0x00002800


	//   ....[7]....
        /*00b4*/ 	.word	0x000036d0


	//   ....[8]....
        /*00b8*/ 	.word	0x000038e0


	//   ....[9]....
        /*00bc*/ 	.word	0x00003910


	//   ....[10]....
        /*00c0*/ 	.word	0x00004250


	//   ....[11]....
        /*00c4*/ 	.word	0x00004490


	//----- nvinfo : EIATTR_VRC_CTA_INIT_COUNT
	.align		4
.L_43:
        /*00c8*/ 	.byte	0x02, 0x4a
        /*00ca*/ 	.byte	0x80
	.zero		1


	//----- nvinfo : EIATTR_SYSCALL_OFFSETS
	.align		4
        /*00cc*/ 	.byte	0x04, 0x46
        /*00ce*/ 	.short	(.L_45 - .L_44)


	//   ....[0]....
.L_44:
        /*00d0*/ 	.word	0x00006be0


	//   ....[1]....
        /*00d4*/ 	.word	0x00006cd0


	//   ....[2]....
        /*00d8*/ 	.word	0x00007490


	//   ....[3]....
        /*00dc*/ 	.word	0x00008190


	//----- nvinfo : EIATTR_MBARRIER_INSTR_OFFSETS
	.align		4
.L_45:
        /*00e0*/ 	.byte	0x04, 0x39
        /*00e2*/ 	.short	(.L_47 - .L_46)


	//   ....[0]....
.L_46:
        /*00e4*/ 	.word	0x00000600
        /*00e8*/ 	.word	0x000000ff
        /*00ec*/ 	.word	0x00000000
        /*00f0*/ 	.short	0x0100
        /*00f2*/ 	.byte	0x04
	.zero		1


	//   ....[1]....
        /*00f4*/ 	.word	0x00000610
        /*00f8*/ 	.word	0x000000ff
        /*00fc*/ 	.word	0x00000040
        /*0100*/ 	.short	0x0100
        /*0102*/ 	.byte	0x04
	.zero		1


	//   ....[2]....
        /*0104*/ 	.word	0x00000620
        /*0108*/ 	.word	0x000000ff
        /*010c*/ 	.word	0x00000008
        /*0110*/ 	.short	0x0100
        /*0112*/ 	.byte	0x04
	.zero		1


	//   ....[3]....
        /*0114*/ 	.word	0x00000630
        /*0118*/ 	.word	0x000000ff
        /*011c*/ 	.word	0x00000048
        /*0120*/ 	.short	0x0100
        /*0122*/ 	.byte	0x04
	.zero		1


	//   ....[4]....
        /*0124*/ 	.word	0x00000640
        /*0128*/ 	.word	0x000000ff
        /*012c*/ 	.word	0x00000010
        /*0130*/ 	.short	0x0100
        /*0132*/ 	.byte	0x04
	.zero		1


	//   ....[5]....
        /*0134*/ 	.word	0x00000650
        /*0138*/ 	.word	0x000000ff
        /*013c*/ 	.word	0x00000050
        /*0140*/ 	.short	0x0100
        /*0142*/ 	.byte	0x04
	.zero		1


	//   ....[6]....
        /*0144*/ 	.word	0x00000660
        /*0148*/ 	.word	0x000000ff
        /*014c*/ 	.word	0x00000018
        /*0150*/ 	.short	0x0100
        /*0152*/ 	.byte	0x04
	.zero		1


	//   ....[7]....
        /*0154*/ 	.word	0x00000670
        /*0158*/ 	.word	0x000000ff
        /*015c*/ 	.word	0x00000058
        /*0160*/ 	.short	0x0100
        /*0162*/ 	.byte	0x04
	.zero		1


	//   ....[8]....
        /*0164*/ 	.word	0x00000680
        /*0168*/ 	.word	0x000000ff
        /*016c*/ 	.word	0x00000020
        /*0170*/ 	.short	0x0100
        /*0172*/ 	.byte	0x04
	.zero		1


	//   ....[9]....
        /*0174*/ 	.word	0x00000690
        /*0178*/ 	.word	0x000000ff
        /*017c*/ 	.word	0x00000060
        /*0180*/ 	.short	0x0100
        /*0182*/ 	.byte	0x04
	.zero		1


	//   ....[10]....
        /*0184*/ 	.word	0x000006a0
        /*0188*/ 	.word	0x000000ff
        /*018c*/ 	.word	0x00000028
        /*0190*/ 	.short	0x0100
        /*0192*/ 	.byte	0x04
	.zero		1


	//   ....[11]....
        /*0194*/ 	.word	0x000006b0
        /*0198*/ 	.word	0x000000ff
        /*019c*/ 	.word	0x00000068
        /*01a0*/ 	.short	0x0100
        /*01a2*/ 	.byte	0x04
	.zero		1


	//   ....[12]....
        /*01a4*/ 	.word	0x000006c0
        /*01a8*/ 	.word	0x000000ff
        /*01ac*/ 	.word	0x00000030
        /*01b0*/ 	.short	0x0100
        /*01b2*/ 	.byte	0x04
	.zero		1


	//   ....[13]....
        /*01b4*/ 	.word	0x000006d0
        /*01b8*/ 	.word	0x000000ff
        /*01bc*/ 	.word	0x00000070
        /*01c0*/ 	.short	0x0100
        /*01c2*/ 	.byte	0x04
	.zero		1


	//   ....[14]....
        /*01c4*/ 	.word	0x000006e0
        /*01c8*/ 	.word	0x000000ff
        /*01cc*/ 	.word	0x00000038
        /*01d0*/ 	.short	0x0100
        /*01d2*/ 	.byte	0x04
	.zero		1


	//   ....[15]....
        /*01d4*/ 	.word	0x000006f0
        /*01d8*/ 	.word	0x000000ff
        /*01dc*/ 	.word	0x00000078
        /*01e0*/ 	.short	0x0100
        /*01e2*/ 	.byte	0x04
	.zero		1


	//   ....[16]....
        /*01e4*/ 	.word	0x00000820
        /*01e8*/ 	.word	0x000000ff
        /*01ec*/ 	.word	0x00000080
        /*01f0*/ 	.short	0x0100
        /*01f2*/ 	.byte	0x04
	.zero		1


	//   ....[17]....
        /*01f4*/ 	.word	0x00000830
        /*01f8*/ 	.word	0x000000ff
        /*01fc*/ 	.word	0x00000098
        /*0200*/ 	.short	0x0100
        /*0202*/ 	.byte	0x04
	.zero		1


	//   ....[18]....
        /*0204*/ 	.word	0x00000840
        /*0208*/ 	.word	0x000000ff
        /*020c*/ 	.word	0x00000088
        /*0210*/ 	.short	0x0100
        /*0212*/ 	.byte	0x04
	.zero		1


	//   ....[19]....
        /*0214*/ 	.word	0x00000850
        /*0218*/ 	.word	0x000000ff
        /*021c*/ 	.word	0x000000a0
        /*0220*/ 	.short	0x0100
        /*0222*/ 	.byte	0x04
	.zero		1


	//   ....[20]....
        /*0224*/ 	.word	0x00000860
        /*0228*/ 	.word	0x000000ff
        /*022c*/ 	.word	0x00000090
        /*0230*/ 	.short	0x0100
        /*0232*/ 	.byte	0x04
	.zero		1


	//   ....[21]....
        /*0234*/ 	.word	0x00000870
        /*0238*/ 	.word	0x000000ff
        /*023c*/ 	.word	0x000000a8
        /*0240*/ 	.short	0x0100
        /*0242*/ 	.byte	0x04
	.zero		1


	//   ....[22]....
        /*0244*/ 	.word	0x00000960
        /*0248*/ 	.word	0x000000ff
        /*024c*/ 	.word	0x000000b0
        /*0250*/ 	.short	0x0100
        /*0252*/ 	.byte	0x06
	.zero		1


	//   ....[23]....
        /*0254*/ 	.word	0x00000970
        /*0258*/ 	.word	0x000000ff
        /*025c*/ 	.word	0x000000b8
        /*0260*/ 	.short	0x0100
        /*0262*/ 	.byte	0x06
	.zero		1


	//   ....[24]....
        /*0264*/ 	.word	0x00000ab0
        /*0268*/ 	.word	0x000000ff
        /*026c*/ 	.word	0x000000c0
        /*0270*/ 	.short	0x0100
        /*0272*/ 	.byte	0x06
	.zero		1


	//   ....[25]....
        /*0274*/ 	.word	0x00000ac0
        /*0278*/ 	.word	0x000000ff
        /*027c*/ 	.word	0x000000c8
        /*0280*/ 	.short	0x0100
        /*0282*/ 	.byte	0x06
	.zero		1


	//   ....[26]....
        /*0284*/ 	.word	0x00000c10
        /*0288*/ 	.word	0x000000ff
        /*028c*/ 	.word	0x000000d0
        /*0290*/ 	.short	0x0100
        /*0292*/ 	.byte	0x04
	.zero		1


	//   ....[27]....
        /*0294*/ 	.word	0x00000c20
        /*0298*/ 	.word	0x000000ff
        /*029c*/ 	.word	0x000000e0
        /*02a0*/ 	.short	0x0100
        /*02a2*/ 	.byte	0x04
	.zero		1


	//   ....[28]....
        /*02a4*/ 	.word	0x00000c30
        /*02a8*/ 	.word	0x000000ff
        /*02ac*/ 	.word	0x000000d8
        /*02b0*/ 	.short	0x0100
        /*02b2*/ 	.byte	0x04
	.zero		1


	//   ....[29]....
        /*02b4*/ 	.word	0x00000c40
        /*02b8*/ 	.word	0x000000ff
        /*02bc*/ 	.word	0x000000e8
        /*02c0*/ 	.short	0x0100
        /*02c2*/ 	.byte	0x04
	.zero		1


	//   ....[30]....
        /*02c4*/ 	.word	0x00001a40
        /*02c8*/ 	.word	0x000000ff
        /*02cc*/ 	.word	0x00000040
        /*02d0*/ 	.short	0x010a
        /*02d2*/ 	.byte	0x08
	.zero		1


	//   ....[31]....
        /*02d4*/ 	.word	0x00001dd0
        /*02d8*/ 	.word	0x000000ff
        /*02dc*/ 	.word	0x00000040
        /*02e0*/ 	.short	0x010a
        /*02e2*/ 	.byte	0x29
	.zero		1


	//   ....[32]....
        /*02e4*/ 	.word	0x00001f40
        /*02e8*/ 	.word	0x000000ff
        /*02ec*/ 	.word	0x00000040
        /*02f0*/ 	.short	0x010a
        /*02f2*/ 	.byte	0x08
	.zero		1


	//   ....[33]....
        /*02f4*/ 	.word	0x000021f0
        /*02f8*/ 	.word	0x000000ff
        /*02fc*/ 	.word	0x000000b8
        /*0300*/ 	.short	0x0101
        /*0302*/ 	.byte	0x25
	.zero		1


	//   ....[34]....
        /*0304*/ 	.word	0x00002220
        /*0308*/ 	.word	0x000000ff
        /*030c*/ 	.word	0x00000040
        /*0310*/ 	.short	0x010a
        /*0312*/ 	.byte	0x04
	.zero		1


	//   ....[35]....
        /*0314*/ 	.word	0x000023f0
        /*0318*/ 	.word	0x000000ff
        /*031c*/ 	.word	0x00000040
        /*0320*/ 	.short	0x010a
        /*0322*/ 	.byte	0x21
	.zero		1


	//   ....[36]....
        /*0324*/ 	.word	0x00002560
        /*0328*/ 	.word	0x000000ff
        /*032c*/ 	.word	0x00000040
        /*0330*/ 	.short	0x010a
        /*0332*/ 	.byte	0x08
	.zero		1


	//   ....[37]....
        /*0334*/ 	.word	0x00002810
        /*0338*/ 	.word	0x000000ff
        /*033c*/ 	.word	0x000000c0
        /*0340*/ 	.short	0x010a
        /*0342*/ 	.byte	0x25
	.zero		1


	//   ....[38]....
        /*0344*/ 	.word	0x000028d0
        /*0348*/ 	.word	0x000000ff
        /*034c*/ 	.word	0x00000000
        /*0350*/ 	.short	0x0101
        /*0352*/ 	.byte	0x04
	.zero		1


	//   ....[39]....
        /*0354*/ 	.word	0x00002ec0
        /*0358*/ 	.word	0x000000ff
        /*035c*/ 	.word	0x00000000
        /*0360*/ 	.short	0x010a
        /*0362*/ 	.byte	0x04
	.zero		1


	//   ....[40]....
        /*0364*/ 	.word	0x00002f60
        /*0368*/ 	.word	0x000000ff
        /*036c*/ 	.word	0x00000000
        /*0370*/ 	.short	0x010a
        /*0372*/ 	.byte	0x05
	.zero		1


	//   ....[41]....
        /*0374*/ 	.word	0x00003000
        /*0378*/ 	.word	0x000000ff
        /*037c*/ 	.word	0x00000000
        /*0380*/ 	.short	0x010a
        /*0382*/ 	.byte	0x05
	.zero		1


	//   ....[42]....
        /*0384*/ 	.word	0x000030a0
        /*0388*/ 	.word	0x000000ff
        /*038c*/ 	.word	0x00000000
        /*0390*/ 	.short	0x010a
        /*0392*/ 	.byte	0x05
	.zero		1


	//   ....[43]....
        /*0394*/ 	.word	0x00003140
        /*0398*/ 	.word	0x000000ff
        /*039c*/ 	.word	0x00000000
        /*03a0*/ 	.short	0x010a
        /*03a2*/ 	.byte	0x05
	.zero		1


	//   ....[44]....
        /*03a4*/ 	.word	0x000031e0
        /*03a8*/ 	.word	0x000000ff
        /*03ac*/ 	.word	0x00000000
        /*03b0*/ 	.short	0x010a
        /*03b2*/ 	.byte	0x05
	.zero		1


	//   ....[45]....
        /*03b4*/ 	.word	0x00003280
        /*03b8*/ 	.word	0x000000ff
        /*03bc*/ 	.word	0x00000000
        /*03c0*/ 	.short	0x010a
        /*03c2*/ 	.byte	0x05
	.zero		1


	//   ....[46]....
        /*03c4*/ 	.word	0x00003330
        /*03c8*/ 	.word	0x00000000
        /*03cc*/ 	.word	0x00000000
        /*03d0*/ 	.short	0x010a
        /*03d2*/ 	.byte	0xff
	.zero		1


	//   ....[47]....
        /*03d4*/ 	.word	0x00003480
        /*03d8*/ 	.word	0x000000ff
        /*03dc*/ 	.word	0x000000c8
        /*03e0*/ 	.short	0x010a
        /*03e2*/ 	.byte	0x04
	.zero		1


	//   ....[48]....
        /*03e4*/ 	.word	0x00003520
        /*03e8*/ 	.word	0x000000ff
        /*03ec*/ 	.word	0x000000c0
        /*03f0*/ 	.short	0x010a
        /*03f2*/ 	.byte	0x04
	.zero		1


	//   ....[49]....
        /*03f4*/ 	.word	0x000035c0
        /*03f8*/ 	.word	0x000000ff
        /*03fc*/ 	.word	0x00000000
        /*0400*/ 	.short	0x0101
        /*0402*/ 	.byte	0x05
	.zero		1


	//   ....[50]....
        /*0404*/ 	.word	0x00003600
        /*0408*/ 	.word	0x000000ff
        /*040c*/ 	.word	0x000000c8
        /*0410*/ 	.short	0x0106
        /*0412*/ 	.byte	0x04
	.zero		1


	//   ....[51]....
        /*0414*/ 	.word	0x00003640
        /*0418*/ 	.word	0x00000000
        /*041c*/ 	.word	0x000000c8
        /*0420*/ 	.short	0x010a
        /*0422*/ 	.byte	0xff
	.zero		1


	//   ....[52]....
        /*0424*/ 	.word	0x00003b90
        /*0428*/ 	.word	0x000000ff
        /*042c*/ 	.word	0x000000c0
        /*0430*/ 	.short	0x010a
        /*0432*/ 	.byte	0x15
	.zero		1


	//   ....[53]....
        /*0434*/ 	.word	0x00003c40
        /*0438*/ 	.word	0x000000ff
        /*043c*/ 	.word	0x00000000
        /*0440*/ 	.short	0x0101
        /*0442*/ 	.byte	0x23
	.zero		1


	//   ....[54]....
        /*0444*/ 	.word	0x00003c50
        /*0448*/ 	.word	0x000000ff
        /*044c*/ 	.word	0x000000e0
        /*0450*/ 	.short	0x010a
        /*0452*/ 	.byte	0x19
	.zero		1


	//   ....[55]....
        /*0454*/ 	.word	0x00003cd0
        /*0458*/ 	.word	0x000000ff
        /*045c*/ 	.word	0x00000000
        /*0460*/ 	.short	0x010a
        /*0462*/ 	.byte	0x04
	.zero		1


	//   ....[56]....
        /*0464*/ 	.word	0x00003d70
        /*0468*/ 	.word	0x000000ff
        /*046c*/ 	.word	0x00000000
        /*0470*/ 	.short	0x010a
        /*0472*/ 	.byte	0x11
	.zero		1


	//   ....[57]....
        /*0474*/ 	.word	0x00003ec0
        /*0478*/ 	.word	0x000000ff
        /*047c*/ 	.word	0x00000000
        /*0480*/ 	.short	0x010a
        /*0482*/ 	.byte	0x04
	.zero		1


	//   ....[58]....
        /*0484*/ 	.word	0x000041a0
        /*0488*/ 	.word	0x000000ff
        /*048c*/ 	.word	0x00000000
        /*0490*/ 	.short	0x010a
        /*0492*/ 	.byte	0x04
	.zero		1


	//   ....[59]....
        /*0494*/ 	.word	0x00004230
        /*0498*/ 	.word	0x000000ff
        /*049c*/ 	.word	0x00000000
        /*04a0*/ 	.short	0x010a
        /*04a2*/ 	.byte	0x04
	.zero		1


	//   ....[60]....
        /*04a4*/ 	.word	0x00004990
        /*04a8*/ 	.word	0x000000ff
        /*04ac*/ 	.word	0x000000c0
        /*04b0*/ 	.short	0x010a
        /*04b2*/ 	.byte	0x18
	.zero		1


	//   ....[61]....
        /*04b4*/ 	.word	0x00004a20
        /*04b8*/ 	.word	0x000000ff
        /*04bc*/ 	.word	0x00000000
        /*04c0*/ 	.short	0x0101
        /*04c2*/ 	.byte	0x29
	.zero		1


	//   ....[62]....
        /*04c4*/ 	.word	0x00004f30
        /*04c8*/ 	.word	0x000000ff
        /*04cc*/ 	.word	0x000000b8
        /*04d0*/ 	.short	0x010a
        /*04d2*/ 	.byte	0x18
	.zero		1


	//   ....[63]....
        /*04d4*/ 	.word	0x00005540
        /*04d8*/ 	.word	0x000000ff
        /*04dc*/ 	.word	0x00000098
        /*04e0*/ 	.short	0x010a
        /*04e2*/ 	.byte	0x05
	.zero		1


	//   ....[64]....
        /*04e4*/ 	.word	0x00005730
        /*04e8*/ 	.word	0x000000ff
        /*04ec*/ 	.word	0x00000080
        /*04f0*/ 	.short	0x010b
        /*04f2*/ 	.byte	0x05
	.zero		1


	//   ....[65]....
        /*04f4*/ 	.word	0x00005740
        /*04f8*/ 	.word	0x000000ff
        /*04fc*/ 	.word	0x00000000
        /*0500*/ 	.short	0x0101
        /*0502*/ 	.byte	0x07
	.zero		1


	//   ....[66]....
        /*0504*/ 	.word	0x00005750
        /*0508*/ 	.word	0x000000ff
        /*050c*/ 	.word	0x00000098
        /*0510*/ 	.short	0x010a
        /*0512*/ 	.byte	0x04
	.zero		1


	//   ....[67]....
        /*0514*/ 	.word	0x00005970
        /*0518*/ 	.word	0x000000ff
        /*051c*/ 	.word	0x00000080
        /*0520*/ 	.short	0x010b
        /*0522*/ 	.byte	0x04
	.zero		1


	//   ....[68]....
        /*0524*/ 	.word	0x00005980
        /*0528*/ 	.word	0x000000ff
        /*052c*/ 	.word	0x00000000
        /*0530*/ 	.short	0x0101
        /*0532*/ 	.byte	0x05
	.zero		1


	//   ....[69]....
        /*0534*/ 	.word	0x000059d0
        /*0538*/ 	.word	0x000000ff
        /*053c*/ 	.word	0x00000000
        /*0540*/ 	.short	0x010a
        /*0542*/ 	.byte	0x04
	.zero		1


	//   ....[70]....
        /*0544*/ 	.word	0x00005a90
        /*0548*/ 	.word	0x00000002
        /*054c*/ 	.word	0x00000000
        /*0550*/ 	.short	0x010a
        /*0552*/ 	.byte	0xff
	.zero		1


	//   ....[71]....
        /*0554*/ 	.word	0x00005b10
        /*0558*/ 	.word	0x00000000
        /*055c*/ 	.word	0x00000000
        /*0560*/ 	.short	0x010a
        /*0562*/ 	.byte	0xff
	.zero		1


	//   ....[72]....
        /*0564*/ 	.word	0x00005e90
        /*0568*/ 	.word	0x000000ff
        /*056c*/ 	.word	0x000000c0
        /*0570*/ 	.short	0x010a
        /*0572*/ 	.byte	0x33
	.zero		1


	//   ....[73]....
        /*0574*/ 	.word	0x00005f50
        /*0578*/ 	.word	0x000000ff
        /*057c*/ 	.word	0x00000000
        /*0580*/ 	.short	0x0101
        /*0582*/ 	.byte	0x04
	.zero		1


	//   ....[74]....
        /*0584*/ 	.word	0x00007150
        /*0588*/ 	.word	0x00000000
        /*058c*/ 	.word	0x00000080
        /*0590*/ 	.short	0x010a
        /*0592*/ 	.byte	0xff
	.zero		1


	//   ....[75]....
        /*0594*/ 	.word	0x00007160
        /*0598*/ 	.word	0x00000056
        /*059c*/ 	.word	0x000000d0
        /*05a0*/ 	.short	0x010a
        /*05a2*/ 	.byte	0xff
	.zero		1


	//   ....[76]....
        /*05a4*/ 	.word	0x00007260
        /*05a8*/ 	.word	0x00000000
        /*05ac*/ 	.word	0x00000080
        /*05b0*/ 	.short	0x010a
        /*05b2*/ 	.byte	0xff
	.zero		1


	//   ....[77]....
        /*05b4*/ 	.word	0x00007370
        /*05b8*/ 	.word	0x00000056
        /*05bc*/ 	.word	0x000000d0
        /*05c0*/ 	.short	0x010a
        /*05c2*/ 	.byte	0xff
	.zero		1


	//   ....[78]....
        /*05c4*/ 	.word	0x00007eb0
        /*05c8*/ 	.word	0x00000000
        /*05cc*/ 	.word	0x00000000
        /*05d0*/ 	.short	0x0101
        /*05d2*/ 	.byte	0xff
	.zero		1


	//   ....[79]....
        /*05d4*/ 	.word	0x00007f00
        /*05d8*/ 	.word	0x00000003
        /*05dc*/ 	.word	0x00000080
        /*05e0*/ 	.short	0x010a
        /*05e2*/ 	.byte	0xff
	.zero		1


	//   ....[80]....
        /*05e4*/ 	.word	0x00007fd0
        /*05e8*/ 	.word	0x00000003
        /*05ec*/ 	.word	0x00000080
        /*05f0*/ 	.short	0x010a
        /*05f2*/ 	.byte	0xff
	.zero		1


	//   ....[81]....
        /*05f4*/ 	.word	0x000084a0
        /*05f8*/ 	.word	0x000000ff
        /*05fc*/ 	.word	0x00000000
        /*0600*/ 	.short	0x0101
        /*0602*/ 	.byte	0x05
	.zero		1


	//   ....[82]....
        /*0604*/ 	.word	0x00008c70
        /*0608*/ 	.word	0x00000002
        /*060c*/ 	.word	0x00000000
        /*0610*/ 	.short	0x0101
        /*0612*/ 	.byte	0xff
	.zero		1


	//   ....[83]....
        /*0614*/ 	.word	0x00008f10
        /*0618*/ 	.word	0x000000ff
        /*061c*/ 	.word	0x00000000
        /*0620*/ 	.short	0x0101
        /*0622*/ 	.byte	0x04
	.zero		1


	//   ....[84]....
        /*0624*/ 	.word	0x00008f40
        /*0628*/ 	.word	0x00000000
        /*062c*/ 	.word	0x00000040
        /*0630*/ 	.short	0x010a
        /*0632*/ 	.byte	0xff
	.zero		1


	//   ....[85]....
        /*0634*/ 	.word	0x00008fa0
        /*0638*/ 	.word	0x00000000
        /*063c*/ 	.word	0x00000040
        /*0640*/ 	.short	0x010a
        /*0642*/ 	.byte	0xff
	.zero		1


	//   ....[86]....
        /*0644*/ 	.word	0x00009000
        /*0648*/ 	.word	0x00000000
        /*064c*/ 	.word	0x000000c0
        /*0650*/ 	.short	0x010a
        /*0652*/ 	.byte	0xff
	.zero		1


	//   ....[87]....
        /*0654*/ 	.word	0x00009060
        /*0658*/ 	.word	0x00000000
        /*065c*/ 	.word	0x00000000
        /*0660*/ 	.short	0x010a
        /*0662*/ 	.byte	0xff
	.zero		1


	//   ....[88]....
        /*0664*/ 	.word	0x000090c0
        /*0668*/ 	.word	0x00000000
        /*066c*/ 	.word	0x00000000
        /*0670*/ 	.short	0x010a
        /*0672*/ 	.byte	0xff
	.zero		1


	//   ....[89]....
        /*0674*/ 	.word	0x00009120
        /*0678*/ 	.word	0x00000000
        /*067c*/ 	.word	0x00000000
        /*0680*/ 	.short	0x010a
        /*0682*/ 	.byte	0xff
	.zero		1


	//   ....[90]....
        /*0684*/ 	.word	0x00009180
        /*0688*/ 	.word	0x00000000
        /*068c*/ 	.word	0x00000000
        /*0690*/ 	.short	0x010a
        /*0692*/ 	.byte	0xff
	.zero		1


	//   ....[91]....
        /*0694*/ 	.word	0x000091e0
        /*0698*/ 	.word	0x00000000
        /*069c*/ 	.word	0x00000000
        /*06a0*/ 	.short	0x010a
        /*06a2*/ 	.byte	0xff
	.zero		1


	//   ....[92]....
        /*06a4*/ 	.word	0x00009240
        /*06a8*/ 	.word	0x00000000
        /*06ac*/ 	.word	0x00000000
        /*06b0*/ 	.short	0x010a
        /*06b2*/ 	.byte	0xff
	.zero		1


	//   ....[93]....
        /*06b4*/ 	.word	0x000092a0
        /*06b8*/ 	.word	0x00000000
        /*06bc*/ 	.word	0x00000000
        /*06c0*/ 	.short	0x010a
        /*06c2*/ 	.byte	0xff
	.zero		1


	//   ....[94]....
        /*06c4*/ 	.word	0x00009300
        /*06c8*/ 	.word	0x00000004
        /*06cc*/ 	.word	0x000000c8
        /*06d0*/ 	.short	0x010a
        /*06d2*/ 	.byte	0xff
	.zero		1


	//   ....[95]....
        /*06d4*/ 	.word	0x00009360
        /*06d8*/ 	.word	0x00000004
        /*06dc*/ 	.word	0x000000c0
        /*06e0*/ 	.short	0x010a
        /*06e2*/ 	.byte	0xff
	.zero		1


	//   ....[96]....
        /*06e4*/ 	.word	0x000093c0
        /*06e8*/ 	.word	0x00000000
        /*06ec*/ 	.word	0x000000c0
        /*06f0*/ 	.short	0x010a
        /*06f2*/ 	.byte	0xff
	.zero		1


	//   ....[97]....
        /*06f4*/ 	.word	0x00009420
        /*06f8*/ 	.word	0x00000000
        /*06fc*/ 	.word	0x000000e0
        /*0700*/ 	.short	0x010a
        /*0702*/ 	.byte	0xff
	.zero		1


	//   ....[98]....
        /*0704*/ 	.word	0x00009480
        /*0708*/ 	.word	0x00000000
        /*070c*/ 	.word	0x00000000
        /*0710*/ 	.short	0x010a
        /*0712*/ 	.byte	0xff
	.zero		1


	//   ....[99]....
        /*0714*/ 	.word	0x000094e0
        /*0718*/ 	.word	0x00000000
        /*071c*/ 	.word	0x00000000
        /*0720*/ 	.short	0x010a
        /*0722*/ 	.byte	0xff
	.zero		1


	//   ....[100]....
        /*0724*/ 	.word	0x00009540
        /*0728*/ 	.word	0x00000000
        /*072c*/ 	.word	0x00000000
        /*0730*/ 	.short	0x010a
        /*0732*/ 	.byte	0xff
	.zero		1


	//   ....[101]....
        /*0734*/ 	.word	0x000095a0
        /*0738*/ 	.word	0x00000000
        /*073c*/ 	.word	0x000000c0
        /*0740*/ 	.short	0x010a
        /*0742*/ 	.byte	0xff
	.zero		1


	//   ....[102]....
        /*0744*/ 	.word	0x00009600
        /*0748*/ 	.word	0x00000009
        /*074c*/ 	.word	0x000000b8
        /*0750*/ 	.short	0x010a
        /*0752*/ 	.byte	0xff
	.zero		1


	//   ....[103]....
        /*0754*/ 	.word	0x00009660
        /*0758*/ 	.word	0x00000000
        /*075c*/ 	.word	0x00000098
        /*0760*/ 	.short	0x010a
        /*0762*/ 	.byte	0xff
	.zero		1


	//   ....[104]....
        /*0764*/ 	.word	0x000096c0
        /*0768*/ 	.word	0x00000000
        /*076c*/ 	.word	0x00000098
        /*0770*/ 	.short	0x010a
        /*0772*/ 	.byte	0xff
	.zero		1


	//   ....[105]....
        /*0774*/ 	.word	0x00009720
        /*0778*/ 	.word	0x00000000
        /*077c*/ 	.word	0x00000000
        /*0780*/ 	.short	0x010a
        /*0782*/ 	.byte	0xff
	.zero		1


	//   ....[106]....
        /*0784*/ 	.word	0x00009770
        /*0788*/ 	.word	0x00000002
        /*078c*/ 	.word	0x00000000
        /*0790*/ 	.short	0x010a
        /*0792*/ 	.byte	0xff
	.zero		1


	//   ....[107]....
        /*0794*/ 	.word	0x000097d0
        /*0798*/ 	.word	0x00000000
        /*079c*/ 	.word	0x000000c0
        /*07a0*/ 	.short	0x010a
        /*07a2*/ 	.byte	0xff
	.zero		1


	//   ....[108]....
        /*07a4*/ 	.word	0x00009820
        /*07a8*/ 	.word	0x00000000
        /*07ac*/ 	.word	0x00000080
        /*07b0*/ 	.short	0x010a
        /*07b2*/ 	.byte	0xff
	.zero		1


	//   ....[109]....
        /*07b4*/ 	.word	0x00009870
        /*07b8*/ 	.word	0x00000056
        /*07bc*/ 	.word	0x000000d0
        /*07c0*/ 	.short	0x010a
        /*07c2*/ 	.byte	0xff
	.zero		1


	//   ....[110]....
        /*07c4*/ 	.word	0x000098c0
        /*07c8*/ 	.word	0x00000003
        /*07cc*/ 	.word	0x00000080
        /*07d0*/ 	.short	0x010a
        /*07d2*/ 	.byte	0xff
	.zero		1


	//----- nvinfo : EIATTR_NUM_MBARRIERS
	.align		4
.L_47:
        /*07d4*/ 	.byte	0x03, 0x38
        /*07d6*/ 	.short	0x001e


	//----- nvinfo : EIATTR_EXIT_INSTR_OFFSETS
	.align		4
        /*07d8*/ 	.byte	0x04, 0x1c
        /*07da*/ 	.short	(.L_49 - .L_48)


	//   ....[0]....
.L_48:
        /*07dc*/ 	.word	0x00003360


	//   ....[1]....
        /*07e0*/ 	.word	0x00003610


	//   ....[2]....
        /*07e4*/ 	.word	0x00003670


	//   ....[3]....
        /*07e8*/ 	.word	0x000044a0


	//   ....[4]....
        /*07ec*/ 	.word	0x00005b40


	//   ....[5]....
        /*07f0*/ 	.word	0x00005b80


	//   ....[6]....
        /*07f4*/ 	.word	0x00008df0


	//   ....[7]....
        /*07f8*/ 	.word	0x00008e70


	//   ....[8]....
        /*07fc*/ 	.word	0x00008ea0


	//   ....[9]....
        /*0800*/ 	.word	0x00008f20


	//----- nvinfo : EIATTR_MAX_THREADS
	.align		4
.L_49:
        /*0804*/ 	.byte	0x04, 0x05
        /*0806*/ 	.short	(.L_51 - .L_50)
.L_50:
        /*0808*/ 	.word	0x00000100
        /*080c*/ 	.word	0x00000001
        /*0810*/ 	.word	0x00000001


	//----- nvinfo : EIATTR_CRS_STACK_SIZE
	.align		4
.L_51:
        /*0814*/ 	.byte	0x04, 0x1e
        /*0816*/ 	.short	(.L_53 - .L_52)
.L_52:
        /*0818*/ 	.word	0x00000000


	//----- nvinfo : EIATTR_CBANK_PARAM_SIZE
	.align		4
.L_53:
        /*081c*/ 	.byte	0x03, 0x19
        /*081e*/ 	.short	0x0900


	//----- nvinfo : EIATTR_PARAM_CBANK
	.align		4
        /*0820*/ 	.byte	0x04, 0x0a
        /*0822*/ 	.short	(.L_55 - .L_54)
	.align		4
.L_54:
        /*0824*/ 	.word	index@(.nv.constant0._ZN7cutlass13device_kernelINS_4conv6kernel13ConvUniversalINS1_16ConvProblemShapeILNS1_8OperatorE2ELi3EEENS1_10collective14CollectiveConvINS1_47MainloopSm100TmaUmmaWarpSpecializedImplicitGemmILS5_2ELi8ELi3ELi1ELi2EN4cute5tupleIJNSA_1CILi1EEESD_SD_EEEEENSB_IJNSC_ILi128EEENSB_IJNSC_ILi64EEEEEESI_EEENS_10bfloat16_tESK_NSA_8TiledMMAINSA_8MMA_AtomIJNSA_20SM100_MMA_F16BF16_SSISK_SK_fLi128ELi64ELNSA_4UMMA5MajorE1ELSP_1ELNSO_7ScaleInE0ELSQ_0EEEEEENSA_6LayoutISE_NSB_IJNSC_ILi0EEESU_SU_EEEEENSB_IJNSA_10UnderscoreESX_SX_EEEEENS7_6detail27Sm100ImplicitGemmTileTraitsINSA_13SM90_TMA_LOADENSA_14ComposedLayoutINSA_7SwizzleILi3ELi4ELi3EEENSA_18smem_ptr_flag_bitsILi16EEENST_INSB_IJSH_NSC_ILi8EEEEEENSB_IJSD_SH_EEEEEEEvEENS11_INSA_20SM90_TMA_LOAD_IM2COLES1C_vEEEENS_8epilogue10collective18CollectiveEpilogueINS1H_23Sm100TmaWarpSpecializedILi3ELi2ELi32ELb1ELb0EEEJSJ_NSB_IJNST_ISG_SD_EENST_INSC_ILi32EEESD_EEEEESK_NSB_IJlNSB_IJSD_lllEEESU_EEESK_S1R_NS1H_6fusion15FusionCallbacksIS1L_NS1S_17LinearCombinationISK_fSK_fLNS_15FloatRoundStyleE2EEESJ_S1P_JEEENSA_5SM1004TMEM4LOAD26SM100_TMEM_LOAD_32dp32b32xES12_NS13_INS14_ILi2ELi4ELi3EEES17_NST_INSB_IJS18_S1N_EEENSB_IJS1N_SD_EEEEEEENSA_39AutoVectorizingCopyWithAssumedAlignmentILi128EEENSA_14SM90_TMA_STOREES26_S28_S28_EEEvvEEEEvNT_6ParamsE)
        /*0828*/ 	.short	0x0380
        /*082a*/ 	.short	0x0900


	//----- nvinfo : EIATTR_SW_WAR
	.align		4
.L_55:
        /*082c*/ 	.byte	0x04, 0x36
        /*082e*/ 	.short	(.L_57 - .L_56)
.L_56:
        /*0830*/ 	.word	0x00000008
.L_57:


//--------------------- .nv.callgraph             --------------------------
	.section	.nv.callgraph,"",@"SHT_CUDA_CALLGRAPH"
	.align	4
	.sectionentsize	8
	.align		4
        /*0000*/ 	.word	0x00000000
	.align		4
        /*0004*/ 	.word	0xffffffff
	.align		4
        /*0008*/ 	.word	index@(_ZN7cutlass13device_kernelINS_4conv6kernel13ConvUniversalINS1_16ConvProblemShapeILNS1_8OperatorE2ELi3EEENS1_10collective14CollectiveConvINS1_47MainloopSm100TmaUmmaWarpSpecializedImplicitGemmILS5_2ELi8ELi3ELi1ELi2EN4cute5tupleIJNSA_1CILi1EEESD_SD_EEEEENSB_IJNSC_ILi128EEENSB_IJNSC_ILi64EEEEEESI_EEENS_10bfloat16_tESK_NSA_8TiledMMAINSA_8MMA_AtomIJNSA_20SM100_MMA_F16BF16_SSISK_SK_fLi128ELi64ELNSA_4UMMA5MajorE1ELSP_1ELNSO_7ScaleInE0ELSQ_0EEEEEENSA_6LayoutISE_NSB_IJNSC_ILi0EEESU_SU_EEEEENSB_IJNSA_10UnderscoreESX_SX_EEEEENS7_6detail27Sm100ImplicitGemmTileTraitsINSA_13SM90_TMA_LOADENSA_14ComposedLayoutINSA_7SwizzleILi3ELi4ELi3EEENSA_18smem_ptr_flag_bitsILi16EEENST_INSB_IJSH_NSC_ILi8EEEEEENSB_IJSD_SH_EEEEEEEvEENS11_INSA_20SM90_TMA_LOAD_IM2COLES1C_vEEEENS_8epilogue10collective18CollectiveEpilogueINS1H_23Sm100TmaWarpSpecializedILi3ELi2ELi32ELb1ELb0EEEJSJ_NSB_IJNST_ISG_SD_EENST_INSC_ILi32EEESD_EEEEESK_NSB_IJlNSB_IJSD_lllEEESU_EEESK_S1R_NS1H_6fusion15FusionCallbacksIS1L_NS1S_17LinearCombinationISK_fSK_fLNS_15FloatRoundStyleE2EEESJ_S1P_JEEENSA_5SM1004TMEM4LOAD26SM100_TMEM_LOAD_32dp32b32xES12_NS13_INS14_ILi2ELi4ELi3EEES17_NST_INSB_IJS18_S1N_EEENSB_IJS1N_SD_EEEEEEENSA_39AutoVectorizingCopyWithAssumedAlignmentILi128EEENSA_14SM90_TMA_STOREES26_S28_S28_EEEvvEEEEvNT_6ParamsE)
	.align		4
        /*000c*/ 	.word	index@(__assertfail)
	.align		4
        /*0010*/ 	.word	0x00000000
	.align		4
        /*0014*/ 	.word	0xfffffffe
	.align		4
        /*0018*/ 	.word	0x00000000
	.align		4
        /*001c*/ 	.word	0xfffffffd
	.align		4
        /*0020*/ 	.word	0x00000000
	.align		4
        /*0024*/ 	.word	0xfffffffc


//--------------------- .nv.constant4             --------------------------
	.section	.nv.constant4,"a",@progbits
	.align	8
	.align		8
.nv.constant4:
        /*0000*/ 	.dword	__assertfail
	.align		8
        /*0008*/ 	.dword	__unnamed_1
	.align		8
        /*0010*/ 	.dword	__unnamed_2
	.align		8
        /*0018*/ 	.dword	_ZN39_INTERNAL_bbbf31f4_4_k_cu_9cedff6a_33994cuda3std3__45__cpo5beginE
	.align		8
        /*0020*/ 	.dword	_ZN39_INTERNAL_bbbf31f4_4_k_cu_9cedff6a_33994cuda3std3__45__cpo3endE
	.align		8
        /*0028*/ 	.dword	_ZN39_INTERNAL_bbbf31f4_4_k_cu_9cedff6a_33994cuda3std3__45__cpo6cbeginE
	.align		8
        /*0030*/ 	.dword	_ZN39_INTERNAL_bbbf31f4_4_k_cu_9cedff6a_33994cuda3std3__45__cpo4cendE
	.align		8
        /*0038*/ 	.dword	_ZN39_INTERNAL_bbbf31f4_4_k_cu_9cedff6a_33994cuda3std3__441_GLOBAL__N__bbbf31f4_4_k_cu_9cedff6a_33996ignoreE
	.align		8
        /*0040*/ 	.dword	_ZN39_INTERNAL_bbbf31f4_4_k_cu_9cedff6a_33994cuda3std3__419piecewise_constructE
	.align		8
        /*0048*/ 	.dword	_ZN39_INTERNAL_bbbf31f4_4_k_cu_9cedff6a_33994cuda3std3__48in_placeE
	.align		8
        /*0050*/ 	.dword	_ZN39_INTERNAL_bbbf31f4_4_k_cu_9cedff6a_33994cuda3std6ranges3__45__cpo4swapE
	.align		8
        /*0058*/ 	.dword	_ZN39_INTERNAL_bbbf31f4_4_k_cu_9cedff6a_33994cuda3std6ranges3__45__cpo9iter_moveE
	.align		8
        /*0060*/ 	.dword	_ZN39_INTERNAL_bbbf31f4_4_k_cu_9cedff6a_33994cute7productE
	.align		8
        /*0068*/ 	.dword	_ZN39_INTERNAL_bbbf31f4_4_k_cu_9cedff6a_33994cute1_E
	.align		8
        /*0070*/ 	.dword	$str$27
	.align		8
        /*0078*/ 	.dword	$str$28
	.align		8
        /*0080*/ 	.dword	$str$29
	.align		8
        /*0088*/ 	.dword	$str$30


//--------------------- .text._ZN7cutlass13device_kernelINS_4conv6kernel13ConvUniversalINS1_16ConvProblemShapeILNS1_8OperatorE2ELi3EEENS1_10collective14CollectiveConvINS1_47MainloopSm100TmaUmmaWarpSpecializedImplicitGemmILS5_2ELi8ELi3ELi1ELi2EN4cute5tupleIJNSA_1CILi1EEESD_SD_EEEEENSB_IJNSC_ILi128EEENSB_IJNSC_ILi64EEEEEESI_EEENS_10bfloat16_tESK_NSA_8TiledMMAINSA_8MMA_AtomIJNSA_20SM100_MMA_F16BF16_SSISK_SK_fLi128ELi64ELNSA_4UMMA5MajorE1ELSP_1ELNSO_7ScaleInE0ELSQ_0EEEEEENSA_6LayoutISE_NSB_IJNSC_ILi0EEESU_SU_EEEEENSB_IJNSA_10UnderscoreESX_SX_EEEEENS7_6detail27Sm100ImplicitGemmTileTraitsINSA_13SM90_TMA_LOADENSA_14ComposedLayoutINSA_7SwizzleILi3ELi4ELi3EEENSA_18smem_ptr_flag_bitsILi16EEENST_INSB_IJSH_NSC_ILi8EEEEEENSB_IJSD_SH_EEEEEEEvEENS11_INSA_20SM90_TMA_LOAD_IM2COLES1C_vEEEENS_8epilogue10collective18CollectiveEpilogueINS1H_23Sm100TmaWarpSpecializedILi3ELi2ELi32ELb1ELb0EEEJSJ_NSB_IJNST_ISG_SD_EENST_INSC_ILi32EEESD_EEEEESK_NSB_IJlNSB_IJSD_lllEEESU_EEESK_S1R_NS1H_6fusion15FusionCallbacksIS1L_NS1S_17LinearCombinationISK_fSK_fLNS_15FloatRoundStyleE2EEESJ_S1P_JEEENSA_5SM1004TMEM4LOAD26SM100_TMEM_LOAD_32dp32b32xES12_NS13_INS14_ILi2ELi4ELi3EEES17_NST_INSB_IJS18_S1N_EEENSB_IJS1N_SD_EEEEEEENSA_39AutoVectorizingCopyWithAssumedAlignmentILi128EEENSA_14SM90_TMA_STOREES26_S28_S28_EEEvvEEEEvNT_6ParamsE --------------------------
	.section	.text._ZN7cutlass13device_kernelINS_4conv6kernel13ConvUniversalINS1_16ConvProblemShapeILNS1_8OperatorE2ELi3EEENS1_10collective14CollectiveConvINS1_47MainloopSm100TmaUmmaWarpSpecializedImplicitGemmILS5_2ELi8ELi3ELi1ELi2EN4cute5tupleIJNSA_1CILi1EEESD_SD_EEEEENSB_IJNSC_ILi128EEENSB_IJNSC_ILi64EEEEEESI_EEENS_10bfloat16_tESK_NSA_8TiledMMAINSA_8MMA_AtomIJNSA_20SM100_MMA_F16BF16_SSISK_SK_fLi128ELi64ELNSA_4UMMA5MajorE1ELSP_1ELNSO_7ScaleInE0ELSQ_0EEEEEENSA_6LayoutISE_NSB_IJNSC_ILi0EEESU_SU_EEEEENSB_IJNSA_10UnderscoreESX_SX_EEEEENS7_6detail27Sm100ImplicitGemmTileTraitsINSA_13SM90_TMA_LOADENSA_14ComposedLayoutINSA_7SwizzleILi3ELi4ELi3EEENSA_18smem_ptr_flag_bitsILi16EEENST_INSB_IJSH_NSC_ILi8EEEEEENSB_IJSD_SH_EEEEEEEvEENS11_INSA_20SM90_TMA_LOAD_IM2COLES1C_vEEEENS_8epilogue10collective18CollectiveEpilogueINS1H_23Sm100TmaWarpSpecializedILi3ELi2ELi32ELb1ELb0EEEJSJ_NSB_IJNST_ISG_SD_EENST_INSC_ILi32EEESD_EEEEESK_NSB_IJlNSB_IJSD_lllEEESU_EEESK_S1R_NS1H_6fusion15FusionCallbacksIS1L_NS1S_17LinearCombinationISK_fSK_fLNS_15FloatRoundStyleE2EEESJ_S1P_JEEENSA_5SM1004TMEM4LOAD26SM100_TMEM_LOAD_32dp32b32xES12_NS13_INS14_ILi2ELi4ELi3EEES17_NST_INSB_IJS18_S1N_EEENSB_IJS1N_SD_EEEEEEENSA_39AutoVectorizingCopyWithAssumedAlignmentILi128EEENSA_14SM90_TMA_STOREES26_S28_S28_EEEvvEEEEvNT_6ParamsE,"ax",@progbits
	.align	128
.text._ZN7cutlass13device_kernelINS_4conv6kernel13ConvUniversalINS1_16ConvProblemShapeILNS1_8OperatorE2ELi3EEENS1_10collective14CollectiveConvINS1_47MainloopSm100TmaUmmaWarpSpecializedImplicitGemmILS5_2ELi8ELi3ELi1ELi2EN4cute5tupleIJNSA_1CILi1EEESD_SD_EEEEENSB_IJNSC_ILi128EEENSB_IJNSC_ILi64EEEEEESI_EEENS_10bfloat16_tESK_NSA_8TiledMMAINSA_8MMA_AtomIJNSA_20SM100_MMA_F16BF16_SSISK_SK_fLi128ELi64ELNSA_4UMMA5MajorE1ELSP_1ELNSO_7ScaleInE0ELSQ_0EEEEEENSA_6LayoutISE_NSB_IJNSC_ILi0EEESU_SU_EEEEENSB_IJNSA_10UnderscoreESX_SX_EEEEENS7_6detail27Sm100ImplicitGemmTileTraitsINSA_13SM90_TMA_LOADENSA_14ComposedLayoutINSA_7SwizzleILi3ELi4ELi3EEENSA_18smem_ptr_flag_bitsILi16EEENST_INSB_IJSH_NSC_ILi8EEEEEENSB_IJSD_SH_EEEEEEEvEENS11_INSA_20SM90_TMA_LOAD_IM2COLES1C_vEEEENS_8epilogue10collective18CollectiveEpilogueINS1H_23Sm100TmaWarpSpecializedILi3ELi2ELi32ELb1ELb0EEEJSJ_NSB_IJNST_ISG_SD_EENST_INSC_ILi32EEESD_EEEEESK_NSB_IJlNSB_IJSD_lllEEESU_EEESK_S1R_NS1H_6fusion15FusionCallbacksIS1L_NS1S_17LinearCombinationISK_fSK_fLNS_15FloatRoundStyleE2EEESJ_S1P_JEEENSA_5SM1004TMEM4LOAD26SM100_TMEM_LOAD_32dp32b32xES12_NS13_INS14_ILi2ELi4ELi3EEES17_NST_INSB_IJS18_S1N_EEENSB_IJS1N_SD_EEEEEEENSA_39AutoVectorizingCopyWithAssumedAlignmentILi128EEENSA_14SM90_TMA_STOREES26_S28_S28_EEEvvEEEEvNT_6ParamsE:
        .type           _ZN7cutlass13device_kernelINS_4conv6kernel13ConvUniversalINS1_16ConvProblemShapeILNS1_8OperatorE2ELi3EEENS1_10collective14CollectiveConvINS1_47MainloopSm100TmaUmmaWarpSpecializedImplicitGemmILS5_2ELi8ELi3ELi1ELi2EN4cute5tupleIJNSA_1CILi1EEESD_SD_EEEEENSB_IJNSC_ILi128EEENSB_IJNSC_ILi64EEEEEESI_EEENS_10bfloat16_tESK_NSA_8TiledMMAINSA_8MMA_AtomIJNSA_20SM100_MMA_F16BF16_SSISK_SK_fLi128ELi64ELNSA_4UMMA5MajorE1ELSP_1ELNSO_7ScaleInE0ELSQ_0EEEEEENSA_6LayoutISE_NSB_IJNSC_ILi0EEESU_SU_EEEEENSB_IJNSA_10UnderscoreESX_SX_EEEEENS7_6detail27Sm100ImplicitGemmTileTraitsINSA_13SM90_TMA_LOADENSA_14ComposedLayoutINSA_7SwizzleILi3ELi4ELi3EEENSA_18smem_ptr_flag_bitsILi16EEENST_INSB_IJSH_NSC_ILi8EEEEEENSB_IJSD_SH_EEEEEEEvEENS11_INSA_20SM90_TMA_LOAD_IM2COLES1C_vEEEENS_8epilogue10collective18CollectiveEpilogueINS1H_23Sm100TmaWarpSpecializedILi3ELi2ELi32ELb1ELb0EEEJSJ_NSB_IJNST_ISG_SD_EENST_INSC_ILi32EEESD_EEEEESK_NSB_IJlNSB_IJSD_lllEEESU_EEESK_S1R_NS1H_6fusion15FusionCallbacksIS1L_NS1S_17LinearCombinationISK_fSK_fLNS_15FloatRoundStyleE2EEESJ_S1P_JEEENSA_5SM1004TMEM4LOAD26SM100_TMEM_LOAD_32dp32b32xES12_NS13_INS14_ILi2ELi4ELi3EEES17_NST_INSB_IJS18_S1N_EEENSB_IJS1N_SD_EEEEEEENSA_39AutoVectorizingCopyWithAssumedAlignmentILi128EEENSA_14SM90_TMA_STOREES26_S28_S28_EEEvvEEEEvNT_6ParamsE,@function
        .size           _ZN7cutlass13device_kernelINS_4conv6kernel13ConvUniversalINS1_16ConvProblemShapeILNS1_8OperatorE2ELi3EEENS1_10collective14CollectiveConvINS1_47MainloopSm100TmaUmmaWarpSpecializedImplicitGemmILS5_2ELi8ELi3ELi1ELi2EN4cute5tupleIJNSA_1CILi1EEESD_SD_EEEEENSB_IJNSC_ILi128EEENSB_IJNSC_ILi64EEEEEESI_EEENS_10bfloat16_tESK_NSA_8TiledMMAINSA_8MMA_AtomIJNSA_20SM100_MMA_F16BF16_SSISK_SK_fLi128ELi64ELNSA_4UMMA5MajorE1ELSP_1ELNSO_7ScaleInE0ELSQ_0EEEEEENSA_6LayoutISE_NSB_IJNSC_ILi0EEESU_SU_EEEEENSB_IJNSA_10UnderscoreESX_SX_EEEEENS7_6detail27Sm100ImplicitGemmTileTraitsINSA_13SM90_TMA_LOADENSA_14ComposedLayoutINSA_7SwizzleILi3ELi4ELi3EEENSA_18smem_ptr_flag_bitsILi16EEENST_INSB_IJSH_NSC_ILi8EEEEEENSB_IJSD_SH_EEEEEEEvEENS11_INSA_20SM90_TMA_LOAD_IM2COLES1C_vEEEENS_8epilogue10collective18CollectiveEpilogueINS1H_23Sm100TmaWarpSpecializedILi3ELi2ELi32ELb1ELb0EEEJSJ_NSB_IJNST_ISG_SD_EENST_INSC_ILi32EEESD_EEEEESK_NSB_IJlNSB_IJSD_lllEEESU_EEESK_S1R_NS1H_6fusion15FusionCallbacksIS1L_NS1S_17LinearCombinationISK_fSK_fLNS_15FloatRoundStyleE2EEESJ_S1P_JEEENSA_5SM1004TMEM4LOAD26SM100_TMEM_LOAD_32dp32b32xES12_NS13_INS14_ILi2ELi4ELi3EEES17_NST_INSB_IJS18_S1N_EEENSB_IJS1N_SD_EEEEEEENSA_39AutoVectorizingCopyWithAssumedAlignmentILi128EEENSA_14SM90_TMA_STOREES26_S28_S28_EEEvvEEEEvNT_6ParamsE,(.L_x_155 - _ZN7cutlass13device_kernelINS_4conv6kernel13ConvUniversalINS1_16ConvProblemShapeILNS1_8OperatorE2ELi3EEENS1_10collective14CollectiveConvINS1_47MainloopSm100TmaUmmaWarpSpecializedImplicitGemmILS5_2ELi8ELi3ELi1ELi2EN4cute5tupleIJNSA_1CILi1EEESD_SD_EEEEENSB_IJNSC_ILi128EEENSB_IJNSC_ILi64EEEEEESI_EEENS_10bfloat16_tESK_NSA_8TiledMMAINSA_8MMA_AtomIJNSA_20SM100_MMA_F16BF16_SSISK_SK_fLi128ELi64ELNSA_4UMMA5MajorE1ELSP_1ELNSO_7ScaleInE0ELSQ_0EEEEEENSA_6LayoutISE_NSB_IJNSC_ILi0EEESU_SU_EEEEENSB_IJNSA_10UnderscoreESX_SX_EEEEENS7_6detail27Sm100ImplicitGemmTileTraitsINSA_13SM90_TMA_LOADENSA_14ComposedLayoutINSA_7SwizzleILi3ELi4ELi3EEENSA_18smem_ptr_flag_bitsILi16EEENST_INSB_IJSH_NSC_ILi8EEEEEENSB_IJSD_SH_EEEEEEEvEENS11_INSA_20SM90_TMA_LOAD_IM2COLES1C_vEEEENS_8epilogue10collective18CollectiveEpilogueINS1H_23Sm100TmaWarpSpecializedILi3ELi2ELi32ELb1ELb0EEEJSJ_NSB_IJNST_ISG_SD_EENST_INSC_ILi32EEESD_EEEEESK_NSB_IJlNSB_IJSD_lllEEESU_EEESK_S1R_NS1H_6fusion15FusionCallbacksIS1L_NS1S_17LinearCombinationISK_fSK_fLNS_15FloatRoundStyleE2EEESJ_S1P_JEEENSA_5SM1004TMEM4LOAD26SM100_TMEM_LOAD_32dp32b32xES12_NS13_INS14_ILi2ELi4ELi3EEES17_NST_INSB_IJS18_S1N_EEENSB_IJS1N_SD_EEEEEEENSA_39AutoVectorizingCopyWithAssumedAlignmentILi128EEENSA_14SM90_TMA_STOREES26_S28_S28_EEEvvEEEEvNT_6ParamsE)
        .other          _ZN7cutlass13device_kernelINS_4conv6kernel13ConvUniversalINS1_16ConvProblemShapeILNS1_8OperatorE2ELi3EEENS1_10collective14CollectiveConvINS1_47MainloopSm100TmaUmmaWarpSpecializedImplicitGemmILS5_2ELi8ELi3ELi1ELi2EN4cute5tupleIJNSA_1CILi1EEESD_SD_EEEEENSB_IJNSC_ILi128EEENSB_IJNSC_ILi64EEEEEESI_EEENS_10bfloat16_tESK_NSA_8TiledMMAINSA_8MMA_AtomIJNSA_20SM100_MMA_F16BF16_SSISK_SK_fLi128ELi64ELNSA_4UMMA5MajorE1ELSP_1ELNSO_7ScaleInE0ELSQ_0EEEEEENSA_6LayoutISE_NSB_IJNSC_ILi0EEESU_SU_EEEEENSB_IJNSA_10UnderscoreESX_SX_EEEEENS7_6detail27Sm100ImplicitGemmTileTraitsINSA_13SM90_TMA_LOADENSA_14ComposedLayoutINSA_7SwizzleILi3ELi4ELi3EEENSA_18smem_ptr_flag_bitsILi16EEENST_INSB_IJSH_NSC_ILi8EEEEEENSB_IJSD_SH_EEEEEEEvEENS11_INSA_20SM90_TMA_LOAD_IM2COLES1C_vEEEENS_8epilogue10collective18CollectiveEpilogueINS1H_23Sm100TmaWarpSpecializedILi3ELi2ELi32ELb1ELb0EEEJSJ_NSB_IJNST_ISG_SD_EENST_INSC_ILi32EEESD_EEEEESK_NSB_IJlNSB_IJSD_lllEEESU_EEESK_S1R_NS1H_6fusion15FusionCallbacksIS1L_NS1S_17LinearCombinationISK_fSK_fLNS_15FloatRoundStyleE2EEESJ_S1P_JEEENSA_5SM1004TMEM4LOAD26SM100_TMEM_LOAD_32dp32b32xES12_NS13_INS14_ILi2ELi4ELi3EEES17_NST_INSB_IJS18_S1N_EEENSB_IJS1N_SD_EEEEEEENSA_39AutoVectorizingCopyWithAssumedAlignmentILi128EEENSA_14SM90_TMA_STOREES26_S28_S28_EEEvvEEEEvNT_6ParamsE,@"STO_CUDA_ENTRY STV_DEFAULT"
_ZN7cutlass13device_kernelINS_4conv6kernel13ConvUniversalINS1_16ConvProblemShapeILNS1_8OperatorE2ELi3EEENS1_10collective14CollectiveConvINS1_47MainloopSm100TmaUmmaWarpSpecializedImplicitGemmILS5_2ELi8ELi3ELi1ELi2EN4cute5tupleIJNSA_1CILi1EEESD_SD_EEEEENSB_IJNSC_ILi128EEENSB_IJNSC_ILi64EEEEEESI_EEENS_10bfloat16_tESK_NSA_8TiledMMAINSA_8MMA_AtomIJNSA_20SM100_MMA_F16BF16_SSISK_SK_fLi128ELi64ELNSA_4UMMA5MajorE1ELSP_1ELNSO_7ScaleInE0ELSQ_0EEEEEENSA_6LayoutISE_NSB_IJNSC_ILi0EEESU_SU_EEEEENSB_IJNSA_10UnderscoreESX_SX_EEEEENS7_6detail27Sm100ImplicitGemmTileTraitsINSA_13SM90_TMA_LOADENSA_14ComposedLayoutINSA_7SwizzleILi3ELi4ELi3EEENSA_18smem_ptr_flag_bitsILi16EEENST_INSB_IJSH_NSC_ILi8EEEEEENSB_IJSD_SH_EEEEEEEvEENS11_INSA_20SM90_TMA_LOAD_IM2COLES1C_vEEEENS_8epilogue10collective18CollectiveEpilogueINS1H_23Sm100TmaWarpSpecializedILi3ELi2ELi32ELb1ELb0EEEJSJ_NSB_IJNST_ISG_SD_EENST_INSC_ILi32EEESD_EEEEESK_NSB_IJlNSB_IJSD_lllEEESU_EEESK_S1R_NS1H_6fusion15FusionCallbacksIS1L_NS1S_17LinearCombinationISK_fSK_fLNS_15FloatRoundStyleE2EEESJ_S1P_JEEENSA_5SM1004TMEM4LOAD26SM100_TMEM_LOAD_32dp32b32xES12_NS13_INS14_ILi2ELi4ELi3EEES17_NST_INSB_IJS18_S1N_EEENSB_IJS1N_SD_EEEEEEENSA_39AutoVectorizingCopyWithAssumedAlignmentILi128EEENSA_14SM90_TMA_STOREES26_S28_S28_EEEvvEEEEvNT_6ParamsE:
[----:B------:R-:W1:Y:S01]  /*0000*/  LDC R1, c[0x0][0x37c] ;  /* 0x0000df00ff017b82 */ /* 0x000e620000000800 */
[----:B------:R-:W2:Y:S07]  /*0010*/  S2R R99, SR_TID.X ;  /* 0x0000000000637919 */ /* 0x000eae0000002100 */
[----:B------:R-:W3:Y:S01]  /*0020*/  LDC.64 R2, c[0x0][0x990] ;  /* 0x00026400ff027b82 */ /* 0x000ee20000000a00 */
[----:B------:R-:W-:Y:S01]  /*0030*/  ELECT P2, URZ, PT ;  /* 0x0000000000ff782f */ /* 0x000fe20003840000 */
[----:B-1----:R-:W-:Y:S01]  /*0040*/  VIADD R1, R1, 0xfffffff8 ;  /* 0xfffffff801017836 */ /* 0x002fe20000000000 */
[----:B------:R-:W-:-:S02]  /*0050*/  PRMT R94, RZ, 0x7610, R94 ;  /* 0x00007610ff5e7816 */ /* 0x000fc4000000005e */
[----:B---3--:R-:W-:-:S04]  /*0060*/  ISETP.NE.U32.AND P0, PT, R2, RZ, PT ;  /* 0x000000ff0200720c */ /* 0x008fc80003f05070 */
[----:B------:R-:W-:Y:S02]  /*0070*/  ISETP.NE.AND.EX P0, PT, R3, RZ, PT, P0 ;  /* 0x000000ff0300720c */ /* 0x000fe40003f05300 */
[----:B--2---:R-:W-:-:S05]  /*0080*/  SHF.R.U32.HI R95, RZ, 0x5, R99 ;  /* 0x00000005ff5f7819 */ /* 0x004fca0000011663 */
[----:B------:R-:W1:Y:S02]  /*0090*/  SHFL.IDX PT, R0, R95, RZ, 0x1f ;  /* 0x00001fff5f007589 */ /* 0x000e6400000e0000 */
[----:B-1----:R-:W-:-:S04]  /*00a0*/  R2UR UR15, R0 ;  /* 0x00000000000f72ca */ /* 0x002fc800000e0000 */
[----:B------:R-:W-:Y:S05]  /*00b0*/  @P0 BRA `(.L_x_0) ;  /* 0x0000000000300947 */ /* 0x000fea0003800000 */
[----:B------:R-:W1:Y:S02]  /*00c0*/  LDCU.64 UR4, c[0x0][0x988] ;  /* 0x00013100ff0477ac */ /* 0x000e640008000a00 */
[----:B-1----:R-:W-:-:S04]  /*00d0*/  UISETP.NE.U32.AND UP0, UPT, UR4, URZ, UPT ;  /* 0x000000ff0400728c */ /* 0x002fc8000bf05070 */
[----:B------:R-:W-:-:S09]  /*00e0*/  UISETP.NE.AND.EX UP0, UPT, UR5, URZ, UPT, UP0 ;  /* 0x000000ff0500728c */ /* 0x000fd2000bf05300 */
[----:B------:R-:W-:Y:S05]  /*00f0*/  BRA.U !UP0, `(.L_x_1) ;  /* 0x0000000108147547 */ /* 0x000fea000b800000 */
[----:B------:R-:W1:Y:S01]  /*0100*/  LDC.64 R4, c[0x0][0x988] ;  /* 0x00026200ff047b82 */ /* 0x000e620000000a00 */
[----:B------:R-:W1:Y:S02]  /*0110*/  LDCU.64 UR4, c[0x0][0x358] ;  /* 0x00006b00ff0477ac */ /* 0x000e640008000a00 */
[----:B-1----:R1:W5:Y:S01]  /*0120*/  LDG.E R41, desc[UR4][R4.64] ;  /* 0x0000000404297981 */ /* 0x002362000c1e1900 */
[----:B------:R-:W-:Y:S01]  /*0130*/  HFMA2 R94, -RZ, RZ, 0, 5.9604644775390625e-08 ;  /* 0x00000001ff5e7431 */ /* 0x000fe200000001ff */
[----:B------:R-:W-:Y:S05]  /*0140*/  BRA `(.L_x_0) ;  /* 0x00000000000c7947 */ /* 0x000fea0003800000 */
.L_x_1:
[----:B------:R-:W1:Y:S01]  /*0150*/  LDCU UR4, c[0x0][0x980] ;  /* 0x00013000ff0477ac */ /* 0x000e620008000800 */
[----:B------:R-:W-:Y:S01]  /*0160*/  HFMA2 R94, -RZ, RZ, 0, 5.9604644775390625e-08 ;  /* 0x00000001ff5e7431 */ /* 0x000fe200000001ff */
[----:B-1----:R-:W-:-:S07]  /*0170*/  MOV R41, UR4 ;  /* 0x0000000400297c02 */ /* 0x002fce0008000f00 */
.L_x_0:
[----:B------:R-:W2:Y:S02]  /*0180*/  LDCU.64 UR4, c[0x0][0x9b0] ;  /* 0x00013600ff0477ac */ /* 0x000ea40008000a00 */
[----:B--2---:R-:W-:-:S04]  /*0190*/  UISETP.NE.U32.AND UP0, UPT, UR4, URZ, UPT ;  /* 0x000000ff0400728c */ /* 0x004fc8000bf05070 */
[----:B------:R-:W-:-:S09]  /*01a0*/  UISETP.NE.AND.EX UP0, UPT, UR5, URZ, UPT, UP0 ;  /* 0x000000ff0500728c */ /* 0x000fd2000bf05300 */
[----:B------:R-:W-:Y:S05]  /*01b0*/  BRA.U UP0, `(.L_x_2) ;  /* 0x0000000100287547 */ /* 0x000fea000b800000 */
[----:B------:R-:W2:Y:S02]  /*01c0*/  LDCU.64 UR4, c[0x0][0x9a8] ;  /* 0x00013500ff0477ac */ /* 0x000ea40008000a00 */
[----:B--2---:R-:W-:-:S04]  /*01d0*/  UISETP.NE.U32.AND UP0, UPT, UR4, URZ, UPT ;  /* 0x000000ff0400728c */ /* 0x004fc8000bf05070 */
[----:B------:R-:W-:-:S09]  /*01e0*/  UISETP.NE.AND.EX UP0, UPT, UR5, URZ, UPT, UP0 ;  /* 0x000000ff0500728c */ /* 0x000fd2000bf05300 */
[----:B------:R-:W-:Y:S05]  /*01f0*/  BRA.U !UP0, `(.L_x_3) ;  /* 0x0000000108107547 */ /* 0x000fea000b800000 */
[----:B------:R-:W2:Y:S01]  /*0200*/  LDC.64 R38, c[0x0][0x9a8] ;  /* 0x00026a00ff267b82 */ /* 0x000ea20000000a00 */
[----:B------:R-:W2:Y:S02]  /*0210*/  LDCU.64 UR4, c[0x0][0x358] ;  /* 0x00006b00ff0477ac */ /* 0x000ea40008000a00 */
[----:B--2---:R2:W5:Y:S01]  /*0220*/  LDG.E R38, desc[UR4][R38.64] ;  /* 0x0000000426267981 */ /* 0x004562000c1e1900 */
[----:B------:R-:W-:Y:S05]  /*0230*/  BRA `(.L_x_2) ;  /* 0x0000000000087947 */ /* 0x000fea0003800000 */
.L_x_3:
[----:B------:R-:W2:Y:S02]  /*0240*/  LDCU UR4, c[0x0][0x9a0] ;  /* 0x00013400ff0477ac */ /* 0x000ea40008000800 */
[----:B--2---:R-:W-:Y:S02]  /*0250*/  MOV R38, UR4 ;  /* 0x0000000400267c02 */ /* 0x004fe40008000f00 */
.L_x_2:
[----:B-1----:R-:W1:Y:S01]  /*0260*/  LDC.64 R4, c[0x0][0x988] ;  /* 0x00026200ff047b82 */ /* 0x002e620000000a00 */
[----:B------:R-:W-:Y:S01]  /*0270*/  IMAD.U32 R0, RZ, RZ, UR15 ;  /* 0x0000000fff007e24 */ /* 0x000fe2000f8e00ff */
[----:B------:R-:W-:Y:S01]  /*0280*/  ISETP.EQ.U32.AND P4, PT, R2, RZ, PT ;  /* 0x000000ff0200720c */ /* 0x000fe20003f82070 */
[----:B------:R-:W-:Y:S03]  /*0290*/  BSSY.RECONVERGENT B0, `(.L_x_4) ;  /* 0x0000012000007945 */ /* 0x000fe60003800200 */
[----:B------:R-:W-:Y:S02]  /*02a0*/  ISETP.NE.OR P1, PT, R0, 0x1, !P2 ;  /* 0x000000010000780c */ /* 0x000fe40005725670 */
[----:B-1----:R-:W-:-:S04]  /*02b0*/  ISETP.NE.U32.AND P0, PT, R4, RZ, PT ;  /* 0x000000ff0400720c */ /* 0x002fc80003f05070 */
[----:B------:R-:W-:-:S13]  /*02c0*/  ISETP.NE.AND.EX P0, PT, R5, RZ, PT, P0 ;  /* 0x000000ff0500720c */ /* 0x000fda0003f05300 */
[----:B------:R-:W-:Y:S01]  /*02d0*/  VOTEU.ANY UP3, P0 ;  /* 0x0000000000ff7886 */ /* 0x000fe20000060100 */
[----:B------:R-:W-:Y:S02]  /*02e0*/  PLOP3.LUT P3, PT, PT, PT, UP3, 0x80, 0x8 ;  /* 0x000000000008781c */ /* 0x000fe40003f6f038 */
[----:B------:R-:W-:Y:S02]  /*02f0*/  ISETP.NE.OR P0, PT, R0, 0x3, !P2 ;  /* 0x000000030000780c */ /* 0x000fe40005705670 */
[----:B------:R-:W-:-:S04]  /*0300*/  ISETP.EQ.OR.EX P5, PT, R3, RZ, !P3, P4 ;  /* 0x000000ff0300720c */ /* 0x000fc80005fa2740 */
[----:B------:R-:W-:Y:S01]  /*0310*/  P2R R98, PR, RZ, 0x20 ;  /* 0x00000020ff627803 */ /* 0x000fe20000000000 */
[----:B------:R-:W-:Y:S05]  /*0320*/  @P1 BRA `(.L_x_5) ;  /* 0x0000000000201947 */ /* 0x000fea0003800000 */
[----:B------:R-:W1:Y:S02]  /*0330*/  LDCU.64 UR4, c[0x0][0x348] ;  /* 0x00006900ff0477ac */ /* 0x000e640008000a00 */
[----:B-1----:R-:W-:Y:S02]  /*0340*/  UIADD3 UR6, UP1, UPT, UR4, 0x80, URZ ;  /* 0x0000008004067890 */ /* 0x002fe4000ff3e0ff */
[----:B------:R-:W-:Y:S02]  /*0350*/  UIADD3 UR4, UP0, UPT, UR4, 0x180, URZ ;  /* 0x0000018004047890 */ /* 0x000fe4000ff1e0ff */
[----:B------:R-:W-:Y:S02]  /*0360*/  UIADD3.X UR7, UPT, UPT, URZ, UR5, URZ, UP1, !UPT ;  /* 0x00000005ff077290 */ /* 0x000fe40008ffe4ff */
[----:B------:R-:W-:-:S07]  /*0370*/  UIADD3.X UR5, UPT, UPT, URZ, UR5, URZ, UP0, !UPT ;  /* 0x00000005ff057290 */ /* 0x000fce00087fe4ff */
[----:B------:R1:W-:Y:S02]  /*0380*/  UTMACCTL.PF [UR6] ;  /* 0x00000000060079b9 */ /* 0x0003e40008040000 */
[----:B------:R1:W-:Y:S02]  /*0390*/  UTMACCTL.PF [UR4] ;  /* 0x00000000040079b9 */ /* 0x0003e40008040000 */
[----:B-1----:R-:W-:Y:S01]  /*03a0*/  NOP ;  /* 0x0000000000007918 */ /* 0x002fe20000000000 */
.L_x_5:
[----:B------:R-:W-:Y:S05]  /*03b0*/  BSYNC.RECONVERGENT B0 ;  /* 0x0000000000007941 */ /* 0x000fea0003800200 */
.L_x_4:
[----:B------:R-:W-:Y:S04]  /*03c0*/  BSSY.RECONVERGENT B0, `(.L_x_6) ;  /* 0x000000a000007945 */ /* 0x000fe80003800200 */
        /* <DEDUP_REMOVED lines=9> */
.L_x_7:
[----:B------:R-:W-:Y:S05]  /*0460*/  BSYNC.RECONVERGENT B0 ;  /* 0x0000000000007941 */ /* 0x000fea0003800200 */
.L_x_6:
[----:B------:R-:W-:Y:S01]  /*0470*/  UPLOP3.LUT UP2, UPT, UPT, UPT, UPT, 0x80, 0x8 ;  /* 0x000000000008789c */ /* 0x000fe20003f4f070 */
[----:B------:R-:W-:Y:S10]  /*0480*/  @!P5 BRA `(.L_x_8) ;  /* 0x000000000024d947 */ /* 0x000ff40003800000 */
[----:B------:R-:W-:Y:S01]  /*0490*/  ISETP.NE.U32.AND P1, PT, R2, RZ, PT ;  /* 0x000000ff0200720c */ /* 0x000fe20003f25070 */
[----:B------:R-:W-:Y:S01]  /*04a0*/  USEL UR4, URZ, 0xffffffff, UP3 ;  /* 0xffffffffff047887 */ /* 0x000fe20009800000 */
[----:B-----5:R-:W-:Y:S02]  /*04b0*/  FSETP.NEU.AND P0, PT, R41, RZ, PT ;  /* 0x000000ff2900720b */ /* 0x020fe40003f0d000 */
[----:B------:R-:W-:-:S11]  /*04c0*/  ISETP.NE.AND.EX P1, PT, R3, RZ, PT, P1 ;  /* 0x000000ff0300720c */ /* 0x000fd60003f25310 */
[----:B------:R-:W-:Y:S02]  /*04d0*/  VOTEU.ANY UP0, P0 ;  /* 0x0000000000ff7886 */ /* 0x000fe40000000100 */
[----:B------:R-:W-:-:S05]  /*04e0*/  VOTEU.ANY UP1, P1 ;  /* 0x0000000000ff7886 */ /* 0x000fca0000820100 */
[----:B------:R-:W-:-:S04]  /*04f0*/  @!UP1 USEL UR4, URZ, 0xffffffff, UP0 ;  /* 0xffffffffff049887 */ /* 0x000fc80008000000 */
[----:B------:R-:W-:-:S04]  /*0500*/  ULOP3.LUT UR4, UR4, 0x1, URZ, 0xc0, !UPT ;  /* 0x0000000104047892 */ /* 0x000fc8000f8ec0ff */
[----:B------:R-:W-:-:S11]  /*0510*/  UISETP.NE.U32.AND UP2, UPT, UR4, 0x1, UPT ;  /* 0x000000010400788c */ /* 0x000fd6000bf45070 */
.L_x_8:
[----:B------:R-:W1:Y:S01]  /*0520*/  SHFL.IDX PT, R2, R95, RZ, 0x1f ;  /* 0x00001fff5f027589 */ /* 0x000e6200000e0000 */
[----:B------:R-:W-:-:S04]  /*0530*/  UISETP.NE.AND UP0, UPT, UR15, 0x2, UPT ;  /* 0x000000020f00788c */ /* 0x000fc8000bf05270 */
[----:B------:R-:W-:Y:S01]  /*0540*/  USEL UR46, URZ, 0x1, UP0 ;  /* 0x00000001ff2e7887 */ /* 0x000fe20008000000 */
[----:B-1----:R-:W-:-:S13]  /*0550*/  ISETP.NE.AND P0, PT, R2, RZ, PT ;  /* 0x000000ff0200720c */ /* 0x002fda0003f05270 */
[----:B------:R-:W-:Y:S05]  /*0560*/  @P0 BRA `(.L_x_9) ;  /* 0x0000000000680947 */ /* 0x000fea0003800000 */
[----:B------:R-:W1:Y:S01]  /*0570*/  S2UR UR4, SR_CgaCtaId ;  /* 0x00000000000479c3 */ /* 0x000e620000008800 */
[----:B------:R-:W-:Y:S01]  /*0580*/  UMOV UR5, 0x400 ;  /* 0x0000040000057882 */ /* 0x000fe20000000000 */
[----:B------:R-:W-:Y:S01]  /*0590*/  UMOV UR6, 0x1 ;  /* 0x0000000100067882 */ /* 0x000fe20000000000 */
[----:B------:R-:W-:Y:S01]  /*05a0*/  ELECT P0, URZ, PT ;  /* 0x0000000000ff782f */ /* 0x000fe20003800000 */
[----:B------:R-:W-:-:S04]  /*05b0*/  UIADD3 UR6, UPT, UPT, -UR6, 0x100000, URZ ;  /* 0x0010000006067890 */ /* 0x000fc8000fffe1ff */
[----:B------:R-:W-:Y:S02]  /*05c0*/  USHF.L.U32 UR7, UR6, 0xb, URZ ;  /* 0x0000000b06077899 */ /* 0x000fe400080006ff */
[----:B------:R-:W-:Y:S02]  /*05d0*/  USHF.L.U32 UR6, UR6, 0x1, URZ ;  /* 0x0000000106067899 */ /* 0x000fe400080006ff */
[----:B-1----:R-:W-:Y:S01]  /*05e0*/  ULEA UR4, UR4, UR5, 0x18 ;  /* 0x0000000504047291 */ /* 0x002fe2000f8ec0ff */
[----:B------:R-:W1:Y:S11]  /*05f0*/  FENCE.VIEW.ASYNC.S ;  /* 0x00000000000073c6 */ /* 0x000e760000000000 */
[----:B-1----:R1:W3:Y:S01]  /*0600*/  SYNCS.EXCH.64 URZ, [UR4], UR6 ;  /* 0x0000000604ff75b2 */ /* 0x0022e20008000100 */
[----:B------:R1:W4:Y:S01]  /*0610*/  SYNCS.EXCH.64 URZ, [UR4+0x40], UR6 ;  /* 0x0000400604ff75b2 */ /* 0x0003220008000100 */
[----:B------:R1:W1:Y:S01]  /*0620*/  SYNCS.EXCH.64 URZ, [UR4+0x8], UR6 ;  /* 0x0000080604ff75b2 */ /* 0x0002620008000100 */
        /* <DEDUP_REMOVED lines=13> */
[----:B------:R-:W-:Y:S01]  /*0700*/  NOP ;  /* 0x0000000000007918 */ /* 0x000fe20000000000 */
.L_x_9:
[----:B------:R-:W2:Y:S01]  /*0710*/  SHFL.IDX PT, R2, R95, RZ, 0x1f ;  /* 0x00001fff5f027589 */ /* 0x000ea200000e0000 */
[----:B------:R-:W-:Y:S01]  /*0720*/  NOP ;  /* 0x0000000000007918 */ /* 0x000fe20000000000 */
[----:B--2---:R-:W-:-:S13]  /*0730*/  ISETP.NE.AND P0, PT, R2, 0x1, PT ;  /* 0x000000010200780c */ /* 0x004fda0003f05270 */
[----:B------:R-:W-:Y:S05]  /*0740*/  @P0 BRA `(.L_x_10) ;  /* 0x0000000000500947 */ /* 0x000fea0003800000 */
[----:B-1----:R-:W1:Y:S01]  /*0750*/  S2UR UR4, SR_CgaCtaId ;  /* 0x00000000000479c3 */ /* 0x002e620000008800 */
[----:B------:R-:W-:Y:S01]  /*0760*/  UMOV UR5, 0x400 ;  /* 0x0000040000057882 */ /* 0x000fe20000000000 */
[----:B------:R-:W-:Y:S01]  /*0770*/  UMOV UR8, 0x20 ;  /* 0x0000002000087882 */ /* 0x000fe20000000000 */
[----:B------:R-:W-:Y:S01]  /*0780*/  UMOV UR6, 0x80 ;  /* 0x0000008000067882 */ /* 0x000fe20000000000 */
[----:B------:R-:W-:-:S04]  /*0790*/  UIADD3 UR8, UPT, UPT, -UR8, 0x100000, URZ ;  /* 0x0010000008087890 */ /* 0x000fc8000fffe1ff */
[----:B------:R-:W-:Y:S02]  /*07a0*/  USHF.L.U32 UR9, UR8, 0xb, URZ ;  /* 0x0000000b08097899 */ /* 0x000fe400080006ff */
[----:B------:R-:W-:Y:S02]  /*07b0*/  USHF.L.U32 UR8, UR8, 0x1, URZ ;  /* 0x0000000108087899 */ /* 0x000fe400080006ff */
[----:B------:R-:W-:-:S04]  /*07c0*/  UIADD3 UR6, UPT, UPT, -UR6, 0x100000, URZ ;  /* 0x0010000006067890 */ /* 0x000fc8000fffe1ff */
[----:B------:R-:W-:Y:S02]  /*07d0*/  USHF.L.U32 UR7, UR6, 0xb, URZ ;  /* 0x0000000b06077899 */ /* 0x000fe400080006ff */
[----:B------:R-:W-:Y:S01]  /*07e0*/  USHF.L.U32 UR6, UR6, 0x1, URZ ;  /* 0x0000000106067899 */ /* 0x000fe200080006ff */
[----:B------:R-:W-:Y:S01]  /*07f0*/  ELECT P0, URZ, PT ;  /* 0x0000000000ff782f */ /* 0x000fe20003800000 */
[----:B-1----:R-:W-:Y:S01]  /*0800*/  ULEA UR4, UR4, UR5, 0x18 ;  /* 0x0000000504047291 */ /* 0x002fe2000f8ec0ff */
[----:B------:R-:W1:Y:S11]  /*0810*/  FENCE.VIEW.ASYNC.S ;  /* 0x00000000000073c6 */ /* 0x000e760000000000 */
[----:B-1----:R2:W1:Y:S01]  /*0820*/  SYNCS.EXCH.64 URZ, [UR4+0x80], UR8 ;  /* 0x0000800804ff75b2 */ /* 0x0024620008000100 */
[----:B------:R2:W1:Y:S01]  /*0830*/  SYNCS.EXCH.64 URZ, [UR4+0x98], UR6 ;  /* 0x0000980604ff75b2 */ /* 0x0004620008000100 */
[----:B------:R2:W1:Y:S01]  /*0840*/  SYNCS.EXCH.64 URZ, [UR4+0x88], UR8 ;  /* 0x0000880804ff75b2 */ /* 0x0004620008000100 */
[----:B------:R2:W1:Y:S01]  /*0850*/  SYNCS.EXCH.64 URZ, [UR4+0xa0], UR6 ;  /* 0x0000a00604ff75b2 */ /* 0x0004620008000100 */
[----:B------:R2:W1:Y:S01]  /*0860*/  SYNCS.EXCH.64 URZ, [UR4+0x90], UR8 ;  /* 0x0000900804ff75b2 */ /* 0x0004620008000100 */
[----:B------:R2:W1:Y:S02]  /*0870*/  SYNCS.EXCH.64 URZ, [UR4+0xa8], UR6 ;  /* 0x0000a80604ff75b2 */ /* 0x0004640008000100 */
[----:B--2---:R-:W-:Y:S01]  /*0880*/  NOP ;  /* 0x0000000000007918 */ /* 0x004fe20000000000 */
.L_x_10:
[----:B------:R-:W2:Y:S01]  /*0890*/  SHFL.IDX PT, R2, R95, RZ, 0x1f ;  /* 0x00001fff5f027589 */ /* 0x000ea200000e0000 */
[----:B------:R-:W-:Y:S01]  /*08a0*/  NOP ;  /* 0x0000000000007918 */ /* 0x000fe20000000000 */
[----:B--2---:R-:W-:-:S13]  /*08b0*/  ISETP.NE.AND P0, PT, R2, 0x3, PT ;  /* 0x000000030200780c */ /* 0x004fda0003f05270 */
[----:B------:R-:W-:Y:S05]  /*08c0*/  @P0 BRA `(.L_x_11) ;  /* 0x0000000000300947 */ /* 0x000fea0003800000 */
[----:B-1----:R-:W1:Y:S01]  /*08d0*/  S2UR UR4, SR_CgaCtaId ;  /* 0x00000000000479c3 */ /* 0x002e620000008800 */
[----:B------:R-:W-:Y:S01]  /*08e0*/  UMOV UR6, 0x400 ;  /* 0x0000040000067882 */ /* 0x000fe20000000000 */
[----:B------:R-:W-:Y:S01]  /*08f0*/  UMOV UR5, 0x20 ;  /* 0x0000002000057882 */ /* 0x000fe20000000000 */
[----:B------:R-:W-:Y:S01]  /*0900*/  ELECT P0, URZ, PT ;  /* 0x0000000000ff782f */ /* 0x000fe20003800000 */
[----:B-1----:R-:W-:Y:S02]  /*0910*/  ULEA UR6, UR4, UR6, 0x18 ;  /* 0x0000000604067291 */ /* 0x002fe4000f8ec0ff */
[----:B------:R-:W-:-:S04]  /*0920*/  UIADD3 UR4, UPT, UPT, -UR5, 0x100000, URZ ;  /* 0x0010000005047890 */ /* 0x000fc8000fffe1ff */
[----:B------:R-:W-:Y:S02]  /*0930*/  USHF.L.U32 UR5, UR4, 0xb, URZ ;  /* 0x0000000b04057899 */ /* 0x000fe400080006ff */
[----:B------:R-:W-:Y:S01]  /*0940*/  USHF.L.U32 UR4, UR4, 0x1, URZ ;  /* 0x0000000104047899 */ /* 0x000fe200080006ff */
[----:B------:R-:W1:Y:S11]  /*0950*/  FENCE.VIEW.ASYNC.S ;  /* 0x00000000000073c6 */ /* 0x000e760000000000 */
[----:B-1----:R2:W1:Y:S01]  /*0960*/  SYNCS.EXCH.64 URZ, [UR6+0xb0], UR4 ;  /* 0x0000b00406ff75b2 */ /* 0x0024620008000100 */
[----:B------:R2:W1:Y:S02]  /*0970*/  SYNCS.EXCH.64 URZ, [UR6+0xb8], UR4 ;  /* 0x0000b80406ff75b2 */ /* 0x0004640008000100 */
[----:B--2---:R-:W-:Y:S01]  /*0980*/  NOP ;  /* 0x0000000000007918 */ /* 0x004fe20000000000 */
.L_x_11:
[----:B------:R-:W2:Y:S01]  /*0990*/  SHFL.IDX PT, R2, R95, RZ, 0x1f ;  /* 0x00001fff5f027589 */ /* 0x000ea200000e0000 */
[----:B------:R-:W-:Y:S01]  /*09a0*/  NOP ;  /* 0x0000000000007918 */ /* 0x000fe20000000000 */
[----:B--2---:R-:W-:-:S13]  /*09b0*/  ISETP.NE.AND P0, PT, R2, 0x4, PT ;  /* 0x000000040200780c */ /* 0x004fda0003f05270 */
[----:B------:R-:W-:Y:S05]  /*09c0*/  @P0 BRA `(.L_x_12) ;  /* 0x0000000000440947 */ /* 0x000fea0003800000 */
[----:B-1----:R-:W1:Y:S01]  /*09d0*/  S2UR UR6, SR_CgaCtaId ;  /* 0x00000000000679c3 */ /* 0x002e620000008800 */
[----:B------:R-:W-:Y:S01]  /*09e0*/  UMOV UR4, 0x100 ;  /* 0x0000010000047882 */ /* 0x000fe20000000000 */
[----:B------:R-:W-:Y:S01]  /*09f0*/  UMOV UR5, 0x400 ;  /* 0x0000040000057882 */ /* 0x000fe20000000000 */
[----:B------:R-:W-:Y:S01]  /*0a00*/  USEL UR4, UR4, 0xe0, UP2 ;  /* 0x000000e004047887 */ /* 0x000fe20009000000 */
[----:B------:R-:W-:Y:S01]  /*0a10*/  UMOV UR8, 0x1 ;  /* 0x0000000100087882 */ /* 0x000fe20000000000 */
[----:B------:R-:W-:Y:S01]  /*0a20*/  ELECT P0, URZ, PT ;  /* 0x0000000000ff782f */ /* 0x000fe20003800000 */
[----:B------:R-:W-:-:S04]  /*0a30*/  UIADD3 UR8, UPT, UPT, -UR8, 0x100000, URZ ;  /* 0x0010000008087890 */ /* 0x000fc8000fffe1ff */
[----:B------:R-:W-:Y:S02]  /*0a40*/  USHF.L.U32 UR9, UR8, 0xb, URZ ;  /* 0x0000000b08097899 */ /* 0x000fe400080006ff */
[----:B------:R-:W-:Y:S02]  /*0a50*/  USHF.L.U32 UR8, UR8, 0x1, URZ ;  /* 0x0000000108087899 */ /* 0x000fe400080006ff */
[----:B-1----:R-:W-:Y:S02]  /*0a60*/  ULEA UR6, UR6, UR5, 0x18 ;  /* 0x0000000506067291 */ /* 0x002fe4000f8ec0ff */
[----:B------:R-:W-:-:S04]  /*0a70*/  UIADD3 UR4, UPT, UPT, -UR4, 0x100000, URZ ;  /* 0x0010000004047890 */ /* 0x000fc8000fffe1ff */
[----:B------:R-:W-:Y:S02]  /*0a80*/  USHF.L.U32 UR5, UR4, 0xb, URZ ;  /* 0x0000000b04057899 */ /* 0x000fe400080006ff */
[----:B------:R-:W-:Y:S01]  /*0a90*/  USHF.L.U32 UR4, UR4, 0x1, URZ ;  /* 0x0000000104047899 */ /* 0x000fe200080006ff */
[----:B------:R-:W1:Y:S03]  /*0aa0*/  FENCE.VIEW.ASYNC.S ;  /* 0x00000000000073c6 */ /* 0x000e660000000000 */
[----:B-1----:R2:W1:Y:S08]  /*0ab0*/  SYNCS.EXCH.64 URZ, [UR6+0xc0], UR8 ;  /* 0x0000c00806ff75b2 */ /* 0x0024700008000100 */
[----:B------:R2:W1:Y:S02]  /*0ac0*/  SYNCS.EXCH.64 URZ, [UR6+0xc8], UR4 ;  /* 0x0000c80406ff75b2 */ /* 0x0004640008000100 */
[----:B--2---:R-:W-:Y:S01]  /*0ad0*/  NOP ;  /* 0x0000000000007918 */ /* 0x004fe20000000000 */
.L_x_12:
[----:B------:R-:W2:Y:S01]  /*0ae0*/  SHFL.IDX PT, R2, R95, RZ, 0x1f ;  /* 0x00001fff5f027589 */ /* 0x000ea200000e0000 */
[----:B------:R-:W1:Y:S01]  /*0af0*/  S2UR UR28, SR_CTAID.X ;  /* 0x00000000001c79c3 */ /* 0x000e620000002500 */
[----:B------:R-:W-:-:S07]  /*0b00*/  NOP ;  /* 0x0000000000007918 */ /* 0x000fce0000000000 */
[----:B------:R-:W1:Y:S01]  /*0b10*/  S2UR UR22, SR_CTAID.Y ;  /* 0x00000000001679c3 */ /* 0x000e620000002600 */
[----:B--2---:R-:W-:-:S13]  /*0b20*/  ISETP.NE.AND P0, PT, R2, 0x5, PT ;  /* 0x000000050200780c */ /* 0x004fda0003f05270 */
[----:B-1----:R-:W-:Y:S05]  /*0b30*/  @P0 BRA `(.L_x_13) ;  /* 0x0000000000480947 */ /* 0x002fea0003800000 */
[----:B------:R-:W1:Y:S01]  /*0b40*/  S2UR UR4, SR_CgaCtaId ;  /* 0x00000000000479c3 */ /* 0x000e620000008800 */
        /* <DEDUP_REMOVED lines=12> */
[----:B-1----:R1:W2:Y:S01]  /*0c10*/  SYNCS.EXCH.64 URZ, [UR4+0xd0], UR8 ;  /* 0x0000d00804ff75b2 */ /* 0x0022a20008000100 */
[----:B------:R1:W1:Y:S01]  /*0c20*/  SYNCS.EXCH.64 URZ, [UR4+0xe0], UR6 ;  /* 0x0000e00604ff75b2 */ /* 0x0002620008000100 */
[----:B------:R1:W1:Y:S01]  /*0c30*/  SYNCS.EXCH.64 URZ, [UR4+0xd8], UR8 ;  /* 0x0000d80804ff75b2 */ /* 0x0002620008000100 */
[----:B------:R1:W1:Y:S01]  /*0c40*/  SYNCS.EXCH.64 URZ, [UR4+0xe8], UR6 ;  /* 0x0000e80604ff75b2 */ /* 0x0002620008000100 */
[----:B------:R-:W-:Y:S01]  /*0c50*/  NOP ;  /* 0x0000000000007918 */ /* 0x000fe20000000000 */
.L_x_13:
[----:B------:R-:W-:-:S05]  /*0c60*/  CS2R.32 R89, SR_CgaSize ;  /* 0x0000000000597805 */ /* 0x000fca0000008a00 */
[----:B------:R-:W-:-:S05]  /*0c70*/  IMAD R89, R89, -0xa0, RZ ;  /* 0xffffff6059597824 */ /* 0x000fca00078e02ff */
[----:B------:R-:W-:-:S14]  /*0c80*/  R2UR UR5, R89 ;  /* 0x00000000590572ca */ /* 0x000fdc00000e0000 */
[----:B------:R-:W3:Y:S01]  /*0c90*/  LDCU UR5, c[0x0][UR5+0x2b0] ;  /* 0x00005600050577ac */ /* 0x000ee20008000800 */
[----:B------:R-:W-:Y:S02]  /*0ca0*/  I2FP.F32.U32 R5, UR28 ;  /* 0x0000001c00057c45 */ /* 0x000fe40008201000 */
[----:B------:R-:W-:-:S05]  /*0cb0*/  CS2R.32 R2, SR_CgaSize ;  /* 0x0000000000027805 */ /* 0x000fca0000008a00 */
[----:B------:R-:W-:-:S06]  /*0cc0*/  IMAD R2, R2, -0xa0, RZ ;  /* 0xffffff6002027824 */ /* 0x000fcc00078e02ff */
[----:B------:R-:W4:Y:S01]  /*0cd0*/  LDC R2, c[0x0][R2+0x2a0] ;  /* 0x0000a80002027b82 */ /* 0x000f220000000800 */
[----:B------:R-:W-:Y:S02]  /*0ce0*/  I2FP.F32.U32 R4, UR22 ;  /* 0x0000001600047c45 */ /* 0x000fe40008201000 */
[----:B------:R-:W-:-:S05]  /*0cf0*/  CS2R.32 R89, SR_CgaSize ;  /* 0x0000000000597805 */ /* 0x000fca0000008a00 */
[----:B------:R-:W-:-:S05]  /*0d00*/  IMAD R89, R89, -0xa0, RZ ;  /* 0xffffff6059597824 */ /* 0x000fca00078e02ff */
[----:B-1----:R-:W-:-:S14]  /*0d10*/  R2UR UR4, R89 ;  /* 0x00000000590472ca */ /* 0x002fdc00000e0000 */
[----:B------:R-:W1:Y:S01]  /*0d20*/  LDCU UR4, c[0x0][UR4+0x2b4] ;  /* 0x00005680040477ac */ /* 0x000e620008000800 */
[----:B------:R-:W-:Y:S01]  /*0d30*/  NOP ;  /* 0x0000000000007918 */ /* 0x000fe20000000000 */
[----:B------:R-:W2:Y:S01]  /*0d40*/  S2R R17, SR_CTAID.Z ;  /* 0x0000000000117919 */ /* 0x000ea20000002700 */
[----:B------:R-:W4:Y:S01]  /*0d50*/  LDCU UR18, c[0x0][0xc24] ;  /* 0x00018480ff1277ac */ /* 0x000f220008000800 */
[----:B------:R-:W-:-:S05]  /*0d60*/  CS2R.32 R3, SR_CgaSize ;  /* 0x0000000000037805 */ /* 0x000fca0000008a00 */
[----:B------:R-:W-:-:S06]  /*0d70*/  IMAD R3, R3, -0xa0, RZ ;  /* 0xffffff6003037824 */ /* 0x000fcc00078e02ff */
[----:B------:R-:W2:Y:S01]  /*0d80*/  LDC R3, c[0x0][R3+0x2a4] ;  /* 0x0000a90003037b82 */ /* 0x000ea20000000800 */
[----:B---3--:R-:W-:Y:S01]  /*0d90*/  FMUL R5, R5, UR5 ;  /* 0x0000000505057c20 */ /* 0x008fe20008400000 */
[----:B-1----:R-:W-:-:S03]  /*0da0*/  FMUL R4, R4, UR4 ;  /* 0x0000000404047c20 */ /* 0x002fc60008400000 */
[----:B------:R-:W1:Y:S01]  /*0db0*/  F2I.U32.TRUNC.NTZ R89, R5 ;  /* 0x0000000500597305 */ /* 0x000e62000020f000 */
[----:B----4-:R-:W-:-:S07]  /*0dc0*/  UISETP.GE.AND UP0, UPT, UR18, 0x1, UPT ;  /* 0x000000011200788c */ /* 0x010fce000bf06270 */
[----:B------:R-:W3:Y:S01]  /*0dd0*/  F2I.U32.TRUNC.NTZ R88, R4 ;  /* 0x0000000400587305 */ /* 0x000ee2000020f000 */
[----:B-1----:R-:W-:-:S05]  /*0de0*/  IADD3 R89, PT, PT, -R89, RZ, RZ ;  /* 0x000000ff59597210 */ /* 0x002fca0007ffe1ff */
[----:B------:R-:W-:Y:S01]  /*0df0*/  IMAD R89, R2, R89, UR28 ;  /* 0x0000001c02597e24 */ /* 0x000fe2000f8e0259 */
[----:B---3--:R-:W-:-:S05]  /*0e00*/  IADD3 R88, PT, PT, -R88, RZ, RZ ;  /* 0x000000ff58587210 */ /* 0x008fca0007ffe1ff */
[----:B--2---:R-:W-:Y:S01]  /*0e10*/  IMAD R88, R3, R88, UR22 ;  /* 0x0000001603587e24 */ /* 0x004fe2000f8e0258 */
[----:B------:R-:W-:Y:S06]  /*0e20*/  BAR.SYNC.DEFER_BLOCKING 0x0 ;  /* 0x0000000000007b1d */ /* 0x000fec0000010000 */
[----:B------:R-:W-:Y:S05]  /*0e30*/  BRA.U !UP0, `(.L_x_14) ;  /* 0x0000000108d47547 */ /* 0x000fea000b800000 */
[----:B------:R-:W1:Y:S01]  /*0e40*/  LDCU.128 UR24, c[0x0][0xc10] ;  /* 0x00018200ff1877ac */ /* 0x000e620008000c00 */
[----:B------:R-:W2:Y:S01]  /*0e50*/  LDCU UR14, c[0x0][0x370] ;  /* 0x00006e00ff0e77ac */ /* 0x000ea20008000800 */
[----:B------:R-:W3:Y:S01]  /*0e60*/  LDCU UR8, c[0x0][0x374] ;  /* 0x00006e80ff0877ac */ /* 0x000ee20008000800 */
[----:B------:R-:W4:Y:S01]  /*0e70*/  LDCU UR19, c[0x0][0xc0c] ;  /* 0x00018180ff1377ac */ /* 0x000f220008000800 */
[----:B------:R-:W4:Y:S01]  /*0e80*/  LDCU UR9, c[0x0][0xc20] ;  /* 0x00018400ff0977ac */ /* 0x000f220008000800 */
[----:B------:R-:W4:Y:S01]  /*0e90*/  LDCU.64 UR16, c[0x0][0xc28] ;  /* 0x00018500ff1077ac */ /* 0x000f220008000a00 */
[----:B-1----:R-:W-:Y:S02]  /*0ea0*/  UISETP.NE.AND UP0, UPT, UR26, 0x1, UPT ;  /* 0x000000011a00788c */ /* 0x002fe4000bf05270 */
[----:B---3--:R-:W-:Y:S02]  /*0eb0*/  UIMAD.WIDE.U32 UR4, UR8, UR27, URZ ;  /* 0x0000001b080472a5 */ /* 0x008fe4000f8e00ff */
[----:B--2---:R-:W-:-:S02]  /*0ec0*/  UIMAD.WIDE.U32 UR6, UR14, UR24, URZ ;  /* 0x000000180e0672a5 */ /* 0x004fc4000f8e00ff */
[----:B----4-:R-:W-:Y:S02]  /*0ed0*/  UISETP.NE.AND UP1, UPT, UR19, 0x1, UPT ;  /* 0x000000011300788c */ /* 0x010fe4000bf25270 */
[----:B------:R-:W-:Y:S01]  /*0ee0*/  UIMAD.WIDE.U32 UR10, UR22, UR27, URZ ;  /* 0x0000001b160a72a5 */ /* 0x000fe2000f8e00ff */
[----:B------:R-:W-:Y:S01]  /*0ef0*/  UMOV UR4, UR5 ;  /* 0x0000000500047c82 */ /* 0x000fe20008000000 */
[----:B------:R-:W-:Y:S02]  /*0f00*/  UISETP.NE.AND UP4, UPT, UR18, 0x1, UPT ;  /* 0x000000011200788c */ /* 0x000fe4000bf85270 */
[----:B------:R-:W-:-:S03]  /*0f10*/  @UP0 USHF.R.U32.HI UR8, URZ, UR9, UR4 ;  /* 0x00000009ff080299 */ /* 0x000fc60008011604 */
[----:B------:R-:W-:Y:S01]  /*0f20*/  UMOV UR6, UR11 ;  /* 0x0000000b00067c82 */ /* 0x000fe20008000000 */
[----:B------:R-:W-:Y:S01]  /*0f30*/  UMOV UR4, UR7 ;  /* 0x0000000700047c82 */ /* 0x000fe20008000000 */
[----:B------:R-:W-:Y:S02]  /*0f40*/  USHF.R.U32.HI UR10, URZ, UR9, UR6 ;  /* 0x00000009ff0a7299 */ /* 0x000fe40008011606 */
[----:B------:R-:W-:Y:S02]  /*0f50*/  @UP1 USHF.R.U32.HI UR14, URZ, UR25, UR4 ;  /* 0x00000019ff0e1299 */ /* 0x000fe40008011604 */
[----:B------:R-:W-:Y:S02]  /*0f60*/  UIMAD.WIDE.U32 UR4, UR8, UR16, URZ ;  /* 0x00000010080472a5 */ /* 0x000fe4000f8e00ff */
[----:B------:R-:W-:Y:S02]  /*0f70*/  UIMAD.WIDE.U32 UR12, UR28, UR24, URZ ;  /* 0x000000181c0c72a5 */ /* 0x000fe4000f8e00ff */
[----:B------:R-:W-:-:S03]  /*0f80*/  UIMAD.WIDE.U32 UR6, UR14, UR16, URZ ;  /* 0x000000100e0672a5 */ /* 0x000fc6000f8e00ff */
[----:B------:R-:W-:Y:S02]  /*0f90*/  UMOV UR4, UR5 ;  /* 0x0000000500047c82 */ /* 0x000fe40008000000 */
[----:B------:R-:W-:Y:S01]  /*0fa0*/  @UP4 USHF.R.U32.HI UR8, URZ, UR17, UR4 ;  /* 0x00000011ff084299 */ /* 0x000fe20008011604 */
[----:B------:R-:W-:Y:S02]  /*0fb0*/  UMOV UR9, UR13 ;  /* 0x0000000d00097c82 */ /* 0x000fe40008000000 */
[----:B------:R-:W-:Y:S01]  /*0fc0*/  UMOV UR4, UR7 ;  /* 0x0000000700047c82 */ /* 0x000fe20008000000 */
[----:B------:R-:W-:Y:S02]  /*0fd0*/  USHF.R.U32.HI UR25, URZ, UR25, UR9 ;  /* 0x00000019ff197299 */ /* 0x000fe40008011609 */
[----:B------:R-:W-:Y:S02]  /*0fe0*/  @UP4 USHF.R.U32.HI UR14, URZ, UR17, UR4 ;  /* 0x00000011ff0e4299 */ /* 0x000fe40008011604 */
[----:B------:R-:W-:-:S02]  /*0ff0*/  USEL UR9, UR22, UR10, !UP0 ;  /* 0x0000000a16097287 */ /* 0x000fc4000c000000 */
[----:B------:R-:W-:Y:S02]  /*1000*/  UIMAD UR4, UR8, UR18, URZ ;  /* 0x00000012080472a4 */ /* 0x000fe4000f8e02ff */
[----:B------:R-:W-:Y:S02]  /*1010*/  USEL UR6, UR28, UR25, !UP1 ;  /* 0x000000191c067287 */ /* 0x000fe4000c800000 */
[----:B------:R-:W-:Y:S02]  /*1020*/  UISETP.GE.AND UP0, UPT, UR9, UR4, UPT ;  /* 0x000000040900728c */ /* 0x000fe4000bf06270 */
[----:B------:R-:W-:Y:S02]  /*1030*/  UIMAD.WIDE.U32 UR4, UR9, UR16, URZ ;  /* 0x00000010090472a5 */ /* 0x000fe4000f8e00ff */
[----:B------:R-:W-:Y:S02]  /*1040*/  UIMAD UR7, UR14, UR18, URZ ;  /* 0x000000120e0772a4 */ /* 0x000fe4000f8e02ff */
[----:B------:R-:W-:-:S02]  /*1050*/  UIMAD.WIDE.U32 UR10, UR6, UR16, URZ ;  /* 0x00000010060a72a5 */ /* 0x000fc4000f8e00ff */
[----:B------:R-:W-:Y:S01]  /*1060*/  UISETP.GE.OR UP0, UPT, UR6, UR7, UP0 ;  /* 0x000000070600728c */ /* 0x000fe20008706670 */
[----:B------:R-:W-:Y:S01]  /*1070*/  UMOV UR4, UR5 ;  /* 0x0000000500047c82 */ /* 0x000fe20008000000 */
[----:B------:R-:W-:Y:S02]  /*1080*/  UIADD3 UR8, UPT, UPT, -UR9, URZ, URZ ;  /* 0x000000ff09087290 */ /* 0x000fe4000fffe1ff */
[----:B------:R-:W-:Y:S02]  /*1090*/  USHF.R.U32.HI UR4, URZ, UR17, UR4 ;  /* 0x00000011ff047299 */ /* 0x000fe40008011604 */
[----:B------:R-:W-:Y:S02]  /*10a0*/  UIMAD UR22, UR26, UR8, UR22 ;  /* 0x000000081a1672a4 */ /* 0x000fe4000f8e0216 */
[----:B------:R-:W-:Y:S02]  /*10b0*/  USEL UR7, UR9, UR4, !UP4 ;  /* 0x0000000409077287 */ /* 0x000fe4000e000000 */
[----:B------:R-:W-:Y:S01]  /*10c0*/  UIADD3 UR10, UPT, UPT, -UR6, URZ, URZ ;  /* 0x000000ff060a7290 */ /* 0x000fe2000fffe1ff */
[----:B------:R-:W-:-:S02]  /*10d0*/  @!UP0 UMOV UR4, UR11 ;  /* 0x0000000b00048c82 */ /* 0x000fc40008000000 */
[----:B------:R-:W-:Y:S02]  /*10e0*/  @!UP0 USHF.R.U32.HI UR5, URZ, UR17, UR4 ;  /* 0x00000011ff058299 */ /* 0x000fe40008011604 */
[----:B------:R-:W-:Y:S02]  /*10f0*/  UIADD3 UR4, UPT, UPT, -UR7, URZ, URZ ;  /* 0x000000ff07047290 */ /* 0x000fe4000fffe1ff */
[----:B------:R-:W-:Y:S02]  /*1100*/  @!UP0 USEL UR5, UR6, UR5, !UP4 ;  /* 0x0000000506058287 */ /* 0x000fe4000e000000 */
[----:B------:R-:W-:Y:S02]  /*1110*/  UIMAD UR8, UR18, UR4, UR9 ;  /* 0x00000004120872a4 */ /* 0x000fe4000f8e0209 */
[----:B------:R-:W-:Y:S02]  /*1120*/  @!UP0 UIADD3 UR4, UPT, UPT, UR7, -UR5, URZ ;  /* 0x8000000507048290 */ /* 0x000fe4000fffe0ff */
[----:B------:R-:W-:-:S02]  /*1130*/  @!UP0 UIMAD UR8, UR8, UR14, UR5 ;  /* 0x0000000e080882a4 */ /* 0x000fc4000f8e0205 */
[----:B------:R-:W-:Y:S02]  /*1140*/  @!UP0 UIMAD UR9, UR4, UR18, UR6 ;  /* 0x00000012040982a4 */ /* 0x000fe4000f8e0206 */
[----:B------:R-:W-:Y:S02]  /*1150*/  UIMAD UR4, UR19, UR10, UR28 ;  /* 0x0000000a130472a4 */ /* 0x000fe4000f8e021c */
[----:B------:R-:W-:Y:S01]  /*1160*/  UIMAD UR22, UR9, UR26, UR22 ;  /* 0x0000001a091672a4 */ /* 0x000fe2000f8e0216 */
[----:B------:R-:W-:Y:S02]  /*1170*/  @!UP0 UMOV UR6, UR8 ;  /* 0x0000000800068c82 */ /* 0x000fe40008000000 */
[----:B------:R-:W-:-:S12]  /*1180*/  UIMAD UR28, UR6, UR19, UR4 ;  /* 0x00000013061c72a4 */ /* 0x000fd8000f8e0204 */
.L_x_14:
[----:B------:R-:W1:Y:S02]  /*1190*/  LDCU UR4, c[0x0][0xc30] ;  /* 0x00018600ff0477ac */ /* 0x000e640008000800 */
[----:B-1----:R-:W-:-:S09]  /*11a0*/  UISETP.NE.AND UP0, UPT, UR4, 0x1, UPT ;  /* 0x000000010400788c */ /* 0x002fd2000bf05270 */
[----:B------:R-:W-:Y:S05]  /*11b0*/  BRA.U UP0, `(.L_x_15) ;  /* 0x0000000100447547 */ /* 0x000fea000b800000 */
[----:B------:R-:W1:Y:S01]  /*11c0*/  LDCU.128 UR8, c[0x0][0xc10] ;  /* 0x00018200ff0877ac */ /* 0x000e620008000c00 */
[----:B------:R-:W2:Y:S01]  /*11d0*/  LDCU UR12, c[0x0][0xc0c] ;  /* 0x00018180ff0c77ac */ /* 0x000ea20008000800 */
[----:B------:R-:W3:Y:S01]  /*11e0*/  LDCU UR13, c[0x0][0xc20] ;  /* 0x00018400ff0d77ac */ /* 0x000ee20008000800 */
[----:B-1----:R-:W-:Y:S02]  /*11f0*/  UIMAD.WIDE.U32 UR6, UR28, UR8, URZ ;  /* 0x000000081c0672a5 */ /* 0x002fe4000f8e00ff */
[----:B------:R-:W-:Y:S02]  /*1200*/  UIMAD.WIDE.U32 UR4, UR22, UR11, URZ ;  /* 0x0000000b160472a5 */ /* 0x000fe4000f8e00ff */
[----:B--2---:R-:W-:Y:S02]  /*1210*/  UISETP.NE.AND UP1, UPT, UR12, 0x1, UPT ;  /* 0x000000010c00788c */ /* 0x004fe4000bf25270 */
[----:B------:R-:W-:Y:S01]  /*1220*/  UISETP.NE.AND UP0, UPT, UR10, 0x1, UPT ;  /* 0x000000010a00788c */ /* 0x000fe2000bf05270 */
[----:B------:R-:W-:-:S02]  /*1230*/  UMOV UR6, UR7 ;  /* 0x0000000700067c82 */ /* 0x000fc40008000000 */
[----:B------:R-:W-:Y:S01]  /*1240*/  UMOV UR4, UR5 ;  /* 0x0000000500047c82 */ /* 0x000fe20008000000 */
[----:B------:R-:W-:Y:S02]  /*1250*/  USHF.R.U32.HI UR6, URZ, UR9, UR6 ;  /* 0x00000009ff067299 */ /* 0x000fe40008011606 */
[----:B---3--:R-:W-:Y:S02]  /*1260*/  USHF.R.U32.HI UR4, URZ, UR13, UR4 ;  /* 0x0000000dff047299 */ /* 0x008fe40008011604 */
[----:B------:R-:W-:Y:S02]  /*1270*/  USEL UR5, UR28, UR6, !UP1 ;  /* 0x000000061c057287 */ /* 0x000fe4000c800000 */
[----:B------:R-:W-:-:S04]  /*1280*/  USEL UR4, UR22, UR4, !UP0 ;  /* 0x0000000416047287 */ /* 0x000fc8000c000000 */
[----:B------:R-:W-:Y:S02]  /*1290*/  UIADD3 UR6, UPT, UPT, UR5, -UR4, URZ ;  /* 0x8000000405067290 */ /* 0x000fe4000fffe0ff */
[----:B------:R-:W-:Y:S02]  /*12a0*/  UIADD3 UR4, UPT, UPT, -UR5, UR4, URZ ;  /* 0x0000000405047290 */ /* 0x000fe4000fffe1ff */
[----:B------:R-:W-:Y:S02]  /*12b0*/  UIMAD UR22, UR6, UR10, UR22 ;  /* 0x0000000a061672a4 */ /* 0x000fe4000f8e0216 */
[----:B------:R-:W-:-:S12]  /*12c0*/  UIMAD UR28, UR4, UR12, UR28 ;  /* 0x0000000c041c72a4 */ /* 0x000fd8000f8e021c */
.L_x_15:
[----:B------:R-:W-:Y:S01]  /*12d0*/  BAR.SYNC.DEFER_BLOCKING 0x0 ;  /* 0x0000000000007b1d */ /* 0x000fe20000010000 */
[----:B------:R-:W-:Y:S01]  /*12e0*/  UISETP.NE.AND UP0, UPT, UR15, 0x2, UPT ;  /* 0x000000020f00788c */ /* 0x000fe2000bf05270 */
[----:B------:R-:W-:Y:S02]  /*12f0*/  ISETP.NE.OR P2, PT, R0, 0x2, !P2 ;  /* 0x000000020000780c */ /* 0x000fe40005745670 */
[----:B------:R-:W-:Y:S02]  /*1300*/  LOP3.LUT R0, R99, 0x1f, RZ, 0xc0, !PT ;  /* 0x0000001f63007812 */ /* 0x000fe400078ec0ff */
[----:B------:R-:W1:Y:S04]  /*1310*/  LDCU UR39, c[0x0][0xc24] ;  /* 0x00018480ff2777ac */ /* 0x000e680008000800 */
[----:B------:R-:W-:Y:S05]  /*1320*/  BRA.U UP0, `(.L_x_16) ;  /* 0x0000002100147547 */ /* 0x000fea000b800000 */
[----:B------:R-:W2:Y:S01]  /*1330*/  LDCU UR7, c[0x0][0x394] ;  /* 0x00007280ff0777ac */ /* 0x000ea20008000800 */
[----:B------:R-:W-:Y:S01]  /*1340*/  PLOP3.LUT P1, PT, PT, PT, UP2, 0x80, 0x8 ;  /* 0x000000000008781c */ /* 0x000fe20003f2f028 */
[----:B------:R-:W-:Y:S01]  /*1350*/  IMAD.MOV.U32 R2, RZ, RZ, RZ ;  /* 0x000000ffff027224 */ /* 0x000fe200078e00ff */
[----:B------:R-:W-:Y:S01]  /*1360*/  ISETP.EQ.OR P3, PT, R0, RZ, P2 ;  /* 0x000000ff0000720c */ /* 0x000fe20001762670 */
[----:B------:R-:W3:Y:S01]  /*1370*/  LDCU UR6, c[0x0][0x5d8] ;  /* 0x0000bb00ff0677ac */ /* 0x000ee20008000800 */
[----:B------:R-:W-:Y:S01]  /*1380*/  PLOP3.LUT P1, PT, P1, PT, PT, 0x8, 0x80 ;  /* 0x000000000080781c */ /* 0x000fe20000f2e170 */
[----:B------:R-:W4:Y:S01]  /*1390*/  LDCU UR62, c[0x0][0x370] ;  /* 0x00006e00ff3e77ac */ /* 0x000f220008000800 */
[----:B------:R-:W1:Y:S01]  /*13a0*/  LDCU.64 UR54, c[0x0][0x348] ;  /* 0x00006900ff3677ac */ /* 0x000e620008000a00 */
[----:B------:R-:W1:Y:S01]  /*13b0*/  LDCU UR61, c[0x0][0x374] ;  /* 0x00006e80ff3d77ac */ /* 0x000e620008000800 */
[----:B--2---:R-:W-:Y:S02]  /*13c0*/  UIADD3 UR5, UPT, UPT, UR7, 0x3f, URZ ;  /* 0x0000003f07057890 */ /* 0x004fe4000fffe0ff */
[----:B---3--:R-:W-:-:S02]  /*13d0*/  UIADD3 UR6, UPT, UPT, UR6, 0x3f, URZ ;  /* 0x0000003f06067890 */ /* 0x008fc4000fffe0ff */
[----:B------:R-:W-:Y:S02]  /*13e0*/  USHF.R.S32.HI UR4, URZ, 0x1f, UR5 ;  /* 0x0000001fff047899 */ /* 0x000fe40008011405 */
[----:B------:R-:W-:Y:S02]  /*13f0*/  UIADD3 UR66, UPT, UPT, UR7, 0x7e, URZ ;  /* 0x0000007e07427890 */ /* 0x000fe4000fffe0ff */
[----:B------:R-:W-:Y:S02]  /*1400*/  ULEA.HI UR4, UR4, UR5, URZ, 0x6 ;  /* 0x0000000504047291 */ /* 0x000fe4000f8f30ff */
[----:B------:R-:W-:Y:S02]  /*1410*/  UIADD3 UR5, UPT, UPT, UR7, -0x1, URZ ;  /* 0xffffffff07057890 */ /* 0x000fe4000fffe0ff */
[----:B------:R-:W-:Y:S02]  /*1420*/  USHF.R.S32.HI UR64, URZ, 0x6, UR4 ;  /* 0x00000006ff407899 */ /* 0x000fe40008011404 */
[----:B------:R-:W-:-:S02]  /*1430*/  UISETP.GE.U32.AND UP1, UPT, UR5, -0x7f, UPT ;  /* 0xffffff810500788c */ /* 0x000fc4000bf26070 */
[----:B------:R-:W-:Y:S02]  /*1440*/  UISETP.LT.U32.AND UP0, UPT, UR64, 0x8, UPT ;  /* 0x000000084000788c */ /* 0x000fe4000bf01070 */
[----:B------:R-:W-:Y:S02]  /*1450*/  USHF.R.S32.HI UR4, URZ, 0x1f, UR6 ;  /* 0x0000001fff047899 */ /* 0x000fe40008011406 */
[----:B------:R-:W-:Y:S02]  /*1460*/  USEL UR63, UR64, 0x8, UP0 ;  /* 0x00000008403f7887 */ /* 0x000fe40008000000 */
[----:B------:R-:W-:Y:S02]  /*1470*/  ULEA.HI UR4, UR4, UR6, URZ, 0x6 ;  /* 0x0000000604047291 */ /* 0x000fe4000f8f30ff */
[----:B------:R-:W-:Y:S02]  /*1480*/  UIADD3 UR51, UPT, UPT, UR63, -0x1, URZ ;  /* 0xffffffff3f337890 */ /* 0x000fe4000fffe0ff */
[----:B------:R-:W-:-:S02]  /*1490*/  @UP1 UIADD3 UR51, UPT, UPT, UR63, URZ, URZ ;  /* 0x000000ff3f331290 */ /* 0x000fc4000fffe0ff */
[----:B------:R-:W-:Y:S02]  /*14a0*/  USHF.R.S32.HI UR60, URZ, 0x6, UR4 ;  /* 0x00000006ff3c7899 */ /* 0x000fe40008011404 */
[----:B------:R-:W-:Y:S02]  /*14b0*/  UIADD3 UR65, UPT, UPT, UR64, -UR63, URZ ;  /* 0x8000003f40417290 */ /* 0x000fe4000fffe0ff */
[----:B------:R-:W-:Y:S01]  /*14c0*/  UIADD3 UR51, UPT, UPT, UR51, 0x1, URZ ;  /* 0x0000000133337890 */ /* 0x000fe2000fffe0ff */
[----:B------:R-:W-:Y:S01]  /*14d0*/  UMOV UR36, 0x1 ;  /* 0x0000000100247882 */ /* 0x000fe20000000000 */
[----:B-1--4-:R-:W-:-:S10]  /*14e0*/  UMOV UR38, URZ ;  /* 0x000000ff00267c82 */ /* 0x012fd40008000000 */
.L_x_32:
[----:B------:R-:W-:Y:S01]  /*14f0*/  IMAD.U32 R4, RZ, RZ, UR60 ;  /* 0x0000003cff047e24 */ /* 0x000fe2000f8e00ff */
[----:B------:R-:W1:Y:S04]  /*1500*/  LDCU UR59, c[0x0][0x5dc] ;  /* 0x0000bb80ff3b77ac */ /* 0x000e680008000800 */
[-C--:B------:R-:W-:Y:S01]  /*1510*/  IABS R0, R4.reuse ;  /* 0x0000000400007213 */ /* 0x080fe20000000000 */
[----:B------:R-:W2:Y:S01]  /*1520*/  LDCU UR50, c[0x0][0x5e0] ;  /* 0x0000bc00ff3277ac */ /* 0x000ea20008000800 */
[----:B------:R-:W-:Y:S02]  /*1530*/  IABS R4, R4 ;  /* 0x0000000400047213 */ /* 0x000fe40000000000 */
[----:B------:R-:W-:Y:S01]  /*1540*/  R2UR UR6, R0 ;  /* 0x00000000000672ca */ /* 0x000fe200000e0000 */
[----:B------:R-:W-:Y:S01]  /*1550*/  UMOV UR37, 0x400 ;  /* 0x0000040000257882 */ /* 0x000fe20000000000 */
[----:B------:R-:W-:Y:S01]  /*1560*/  USHF.L.U32 UR42, UR28, 0x7, URZ ;  /* 0x000000071c2a7899 */ /* 0x000fe200080006ff */
[----:B------:R-:W-:Y:S01]  /*1570*/  UMOV UR19, URZ ;  /* 0x000000ff00137c82 */ /* 0x000fe20008000000 */
[----:B-1----:R-:W-:-:S09]  /*1580*/  IMAD.U32 R3, RZ, RZ, UR59 ;  /* 0x0000003bff037e24 */ /* 0x002fd2000f8e00ff */
[----:B------:R-:W1:Y:S08]  /*1590*/  I2F.RP R6, UR6 ;  /* 0x0000000600067d06 */ /* 0x000e700008209400 */
[----:B-1----:R-:W1:Y:S02]  /*15a0*/  MUFU.RCP R5, R6 ;  /* 0x0000000600057308 */ /* 0x002e640000001000 */
[----:B-1----:R-:W-:-:S06]  /*15b0*/  VIADD R5, R5, 0xffffffe ;  /* 0x0ffffffe05057836 */ /* 0x002fcc0000000000 */
[----:B------:R-:W1:Y:S02]  /*15c0*/  F2I.FTZ.U32.TRUNC.NTZ R0, R5 ;  /* 0x0000000500007305 */ /* 0x000e64000021f000 */
[----:B-1----:R-:W-:Y:S02]  /*15d0*/  R2UR UR5, R0 ;  /* 0x00000000000572ca */ /* 0x002fe400000e0000 */
[----:B------:R-:W-:Y:S01]  /*15e0*/  IABS R0, R3 ;  /* 0x0000000300007213 */ /* 0x000fe20000000000 */
[----:B------:R-:W-:-:S03]  /*15f0*/  IMAD.U32 R3, RZ, RZ, UR22 ;  /* 0x00000016ff037e24 */ /* 0x000fc6000f8e00ff */
[----:B------:R-:W-:Y:S01]  /*1600*/  R2UR UR8, R0 ;  /* 0x00000000000872ca */ /* 0x000fe200000e0000 */
[----:B------:R-:W-:Y:S01]  /*1610*/  IMAD.MOV R0, RZ, RZ, -R4 ;  /* 0x000000ffff007224 */ /* 0x000fe200078e0a04 */
[----:B------:R-:W-:-:S04]  /*1620*/  IABS R3, R3 ;  /* 0x0000000300037213 */ /* 0x000fc80000000000 */
[----:B------:R-:W-:Y:S01]  /*1630*/  R2UR UR9, R3 ;  /* 0x00000000030972ca */ /* 0x000fe200000e0000 */
[----:B------:R-:W-:-:S04]  /*1640*/  UIADD3 UR4, UPT, UPT, URZ, -UR5, URZ ;  /* 0x80000005ff047290 */ /* 0x000fc8000fffe0ff */
[----:B------:R-:W-:Y:S02]  /*1650*/  UIMAD UR7, UR4, UR6, URZ ;  /* 0x00000006040772a4 */ /* 0x000fe4000f8e02ff */
[----:B------:R-:W1:Y:S01]  /*1660*/  I2F.RP R3, UR8 ;  /* 0x0000000800037d06 */ /* 0x000e620008209400 */
[----:B------:R-:W-:Y:S02]  /*1670*/  UMOV UR4, URZ ;  /* 0x000000ff00047c82 */ /* 0x000fe40008000000 */
[----:B------:R-:W-:Y:S02]  /*1680*/  UIMAD.WIDE.U32 UR4, UR5, UR7, UR4 ;  /* 0x00000007050472a5 */ /* 0x000fe4000f8e0004 */
[----:B------:R-:W-:-:S05]  /*1690*/  R2UR UR7, R0 ;  /* 0x00000000000772ca */ /* 0x000fca00000e0000 */
[----:B------:R-:W-:Y:S02]  /*16a0*/  UMOV UR4, UR5 ;  /* 0x0000000500047c82 */ /* 0x000fe40008000000 */
[----:B------:R-:W-:Y:S01]  /*16b0*/  UIMAD.WIDE.U32 UR4, UR4, UR9, URZ ;  /* 0x00000009040472a5 */ /* 0x000fe2000f8e00ff */
[----:B-1----:R-:W1:Y:S06]  /*16c0*/  MUFU.RCP R3, R3 ;  /* 0x0000000300037308 */ /* 0x002e6c0000001000 */
[----:B------:R-:W-:Y:S02]  /*16d0*/  UMOV UR4, UR5 ;  /* 0x0000000500047c82 */ /* 0x000fe40008000000 */
[----:B------:R-:W-:-:S04]  /*16e0*/  UIMAD UR5, UR4, UR7, UR9 ;  /* 0x00000007040572a4 */ /* 0x000fc8000f8e0209 */
[----:B------:R-:W-:Y:S01]  /*16f0*/  UISETP.GT.U32.AND UP0, UPT, UR6, UR5, UPT ;  /* 0x000000050600728c */ /* 0x000fe2000bf04070 */
[----:B-1----:R-:W-:-:S10]  /*1700*/  VIADD R4, R3, 0xffffffe ;  /* 0x0ffffffe03047836 */ /* 0x002fd40000000000 */
[----:B------:R-:W-:Y:S01]  /*1710*/  @!UP0 UIADD3 UR5, UPT, UPT, UR5, -UR6, URZ ;  /* 0x8000000605058290 */ /* 0x000fe2000fffe0ff */
[----:B------:R-:W1:Y:S01]  /*1720*/  F2I.FTZ.U32.TRUNC.NTZ R0, R4 ;  /* 0x0000000400007305 */ /* 0x000e62000021f000 */
[----:B------:R-:W-:Y:S02]  /*1730*/  @!UP0 UIADD3 UR4, UPT, UPT, UR4, 0x1, URZ ;  /* 0x0000000104048890 */ /* 0x000fe4000fffe0ff */
[----:B------:R-:W-:Y:S02]  /*1740*/  UISETP.GE.U32.AND UP1, UPT, UR5, UR6, UPT ;  /* 0x000000060500728c */ /* 0x000fe4000bf26070 */
[----:B------:R-:W-:-:S04]  /*1750*/  ULOP3.LUT UR5, UR22, UR60, URZ, 0x3c, !UPT ;  /* 0x0000003c16057292 */ /* 0x000fc8000f8e3cff */
[----:B------:R-:W-:-:S05]  /*1760*/  UISETP.GE.AND UP0, UPT, UR5, URZ, UPT ;  /* 0x000000ff0500728c */ /* 0x000fca000bf06270 */
[----:B------:R-:W-:Y:S01]  /*1770*/  @UP1 UIADD3 UR4, UPT, UPT, UR4, 0x1, URZ ;  /* 0x0000000104041890 */ /* 0x000fe2000fffe0ff */
[----:B-1----:R-:W-:Y:S01]  /*1780*/  R2UR UR5, R0 ;  /* 0x00000000000572ca */ /* 0x002fe200000e0000 */
[----:B------:R-:W-:Y:S01]  /*1790*/  UISETP.NE.AND UP1, UPT, UR60, URZ, UPT ;  /* 0x000000ff3c00728c */ /* 0x000fe2000bf25270 */
[----:B--2---:R-:W-:-:S04]  /*17a0*/  IMAD.U32 R0, RZ, RZ, UR50 ;  /* 0x00000032ff007e24 */ /* 0x004fc8000f8e00ff */
[----:B------:R-:W-:Y:S01]  /*17b0*/  UMOV UR7, UR4 ;  /* 0x0000000400077c82 */ /* 0x000fe20008000000 */
[----:B------:R-:W-:Y:S01]  /*17c0*/  IABS R0, R0 ;  /* 0x0000000000007213 */ /* 0x000fe20000000000 */
[----:B------:R-:W-:-:S03]  /*17d0*/  @!UP0 UIADD3 UR7, UPT, UPT, -UR7, URZ, URZ ;  /* 0x000000ff07078290 */ /* 0x000fc6000fffe1ff */
[----:B------:R-:W-:Y:S01]  /*17e0*/  R2UR UR9, R0 ;  /* 0x00000000000972ca */ /* 0x000fe200000e0000 */
[----:B------:R-:W-:Y:S02]  /*17f0*/  @!UP1 ULOP3.LUT UR7, URZ, UR60, URZ, 0x33, !UPT ;  /* 0x0000003cff079292 */ /* 0x000fe4000f8e33ff */
[----:B------:R-:W-:-:S04]  /*1800*/  UIADD3 UR4, UPT, UPT, URZ, -UR5, URZ ;  /* 0x80000005ff047290 */ /* 0x000fc8000fffe0ff */
[----:B------:R-:W-:Y:S01]  /*1810*/  IMAD.U32 R3, RZ, RZ, UR7 ;  /* 0x00000007ff037e24 */ /* 0x000fe2000f8e00ff */
[----:B------:R-:W-:-:S03]  /*1820*/  UIMAD UR6, UR4, UR8, URZ ;  /* 0x00000008040672a4 */ /* 0x000fc6000f8e02ff */
[----:B------:R-:W-:Y:S01]  /*1830*/  UMOV UR4, URZ ;  /* 0x000000ff00047c82 */ /* 0x000fe20008000000 */
[----:B------:R-:W-:Y:S01]  /*1840*/  IABS R3, R3 ;  /* 0x0000000300037213 */ /* 0x000fe20000000000 */
[----:B------:R-:W-:-:S03]  /*1850*/  UIMAD.WIDE.U32 UR4, UR5, UR6, UR4 ;  /* 0x00000006050472a5 */ /* 0x000fc6000f8e0004 */
[----:B------:R-:W-:Y:S02]  /*1860*/  R2UR UR10, R3 ;  /* 0x00000000030a72ca */ /* 0x000fe400000e0000 */
[----:B------:R-:W1:Y:S02]  /*1870*/  I2F.RP R3, UR9 ;  /* 0x0000000900037d06 */ /* 0x000e640008209400 */
[----:B------:R-:W-:-:S09]  /*1880*/  UMOV UR4, UR5 ;  /* 0x0000000500047c82 */ /* 0x000fd20008000000 */
[----:B------:R-:W-:Y:S01]  /*1890*/  UIMAD.WIDE.U32 UR4, UR4, UR10, URZ ;  /* 0x0000000a040472a5 */ /* 0x000fe2000f8e00ff */
[----:B-1----:R-:W1:Y:S06]  /*18a0*/  MUFU.RCP R0, R3 ;  /* 0x0000000300007308 */ /* 0x002e6c0000001000 */
[----:B------:R-:W-:Y:S02]  /*18b0*/  UMOV UR4, UR5 ;  /* 0x0000000500047c82 */ /* 0x000fe40008000000 */
[----:B------:R-:W-:-:S04]  /*18c0*/  UIADD3 UR5, UPT, UPT, -UR4, URZ, URZ ;  /* 0x000000ff04057290 */ /* 0x000fc8000fffe1ff */
[----:B------:R-:W-:-:S04]  /*18d0*/  UIMAD UR5, UR8, UR5, UR10 ;  /* 0x00000005080572a4 */ /* 0x000fc8000f8e020a */
[----:B------:R-:W-:Y:S01]  /*18e0*/  UISETP.GT.U32.AND UP0, UPT, UR8, UR5, UPT ;  /* 0x000000050800728c */ /* 0x000fe2000bf04070 */
[----:B-1----:R-:W-:Y:S02]  /*18f0*/  VIADD R0, R0, 0xffffffe ;  /* 0x0ffffffe00007836 */ /* 0x002fe40000000000 */
[----:B------:R-:W-:-:S04]  /*1900*/  IMAD.U32 R3, RZ, RZ, UR36 ;  /* 0x00000024ff037e24 */ /* 0x000fc8000f8e00ff */
[----:B------:R-:W1:Y:S04]  /*1910*/  F2I.FTZ.U32.TRUNC.NTZ R0, R0 ;  /* 0x0000000000007305 */ /* 0x000e68000021f000 */
[----:B------:R-:W-:Y:S01]  /*1920*/  @!UP0 UIADD3 UR5, UPT, UPT, UR5, -UR8, URZ ;  /* 0x8000000805058290 */ /* 0x000fe2000fffe0ff */
[----:B------:R-:W-:Y:S01]  /*1930*/  SHF.L.U32 R3, R3, 0x1f, RZ ;  /* 0x0000001f03037819 */ /* 0x000fe200000006ff */
[----:B------:R-:W-:Y:S02]  /*1940*/  @!UP0 UIADD3 UR4, UPT, UPT, UR4, 0x1, URZ ;  /* 0x0000000104048890 */ /* 0x000fe4000fffe0ff */
[----:B------:R-:W-:Y:S01]  /*1950*/  UISETP.GE.U32.AND UP1, UPT, UR5, UR8, UPT ;  /* 0x000000080500728c */ /* 0x000fe2000bf26070 */
[----:B------:R-:W2:Y:S01]  /*1960*/  S2UR UR8, SR_CgaCtaId ;  /* 0x00000000000879c3 */ /* 0x000ea20000008800 */
[----:B------:R-:W-:-:S04]  /*1970*/  ULOP3.LUT UR5, UR7, UR59, URZ, 0x3c, !UPT ;  /* 0x0000003b07057292 */ /* 0x000fc8000f8e3cff */
[----:B------:R-:W-:-:S03]  /*1980*/  UISETP.GE.AND UP0, UPT, UR5, URZ, UPT ;  /* 0x000000ff0500728c */ /* 0x000fc6000bf06270 */
[----:B-1----:R-:W-:Y:S02]  /*1990*/  R2UR UR5, R0 ;  /* 0x00000000000572ca */ /* 0x002fe400000e0000 */
[----:B------:R-:W-:Y:S02]  /*19a0*/  @UP1 UIADD3 UR4, UPT, UPT, UR4, 0x1, URZ ;  /* 0x0000000104041890 */ /* 0x000fe4000fffe0ff */
[----:B------:R-:W-:-:S05]  /*19b0*/  UISETP.NE.AND UP1, UPT, UR59, URZ, UPT ;  /* 0x000000ff3b00728c */ /* 0x000fca000bf25270 */
[----:B------:R-:W-:Y:S02]  /*19c0*/  UMOV UR6, UR4 ;  /* 0x0000000400067c82 */ /* 0x000fe40008000000 */
[----:B------:R-:W-:Y:S02]  /*19d0*/  @!UP0 UIADD3 UR6, UPT, UPT, -UR6, URZ, URZ ;  /* 0x000000ff06068290 */ /* 0x000fe4000fffe1ff */
[----:B------:R-:W-:Y:S02]  /*19e0*/  UIADD3 UR4, UPT, UPT, URZ, -UR5, URZ ;  /* 0x80000005ff047290 */ /* 0x000fe4000fffe0ff */
[----:B------:R-:W-:Y:S02]  /*19f0*/  @!UP1 ULOP3.LUT UR6, URZ, UR59, URZ, 0x33, !UPT ;  /* 0x0000003bff069292 */ /* 0x000fe4000f8e33ff */
[----:B--2---:R-:W-:-:S04]  /*1a00*/  ULEA UR37, UR8, UR37, 0x18 ;  /* 0x0000002508257291 */ /* 0x004fc8000f8ec0ff */
[----:B------:R-:W-:Y:S01]  /*1a10*/  ULEA UR8, UR38, UR37, 0x3 ;  /* 0x0000002526087291 */ /* 0x000fe2000f8e18ff */
[----:B------:R-:W-:-:S05]  /*1a20*/  IMAD.U32 R0, RZ, RZ, UR6 ;  /* 0x00000006ff007e24 */ /* 0x000fca000f8e00ff */
[----:B------:R-:W-:-:S03]  /*1a30*/  IABS R0, R0 ;  /* 0x0000000000007213 */ /* 0x000fc60000000000 */
[----:B------:R1:W2:Y:S01]  /*1a40*/  SYNCS.PHASECHK.TRANS64.TRYWAIT P0, [UR8+0x40], R3 ;  /* 0x00004003ff0075a7 */ /* 0x0002a20008001108 */
[----:B------:R-:W-:Y:S01]  /*1a50*/  R2UR UR10, R0 ;  /* 0x00000000000a72ca */ /* 0x000fe200000e0000 */
[----:B------:R-:W-:-:S03]  /*1a60*/  UIMAD UR8, UR4, UR9, URZ ;  /* 0x00000009040872a4 */ /* 0x000fc6000f8e02ff */
[----:B------:R-:W-:Y:S02]  /*1a70*/  UMOV UR4, URZ ;  /* 0x000000ff00047c82 */ /* 0x000fe40008000000 */
[----:B------:R-:W-:Y:S02]  /*1a80*/  UIMAD.WIDE.U32 UR4, UR5, UR8, UR4 ;  /* 0x00000008050472a5 */ /* 0x000fe4000f8e0004 */
[----:B------:R-:W-:-:S04]  /*1a90*/  UIADD3 UR8, UPT, UPT, -UR6, URZ, URZ ;  /* 0x000000ff06087290 */ /* 0x000fc8000fffe1ff */
[----:B------:R-:W-:Y:S01]  /*1aa0*/  UIMAD UR59, UR59, UR8, UR7 ;  /* 0x000000083b3b72a4 */ /* 0x000fe2000f8e0207 */
[----:B------:R-:W-:Y:S02]  /*1ab0*/  UMOV UR4, UR5 ;  /* 0x0000000500047c82 */ /* 0x000fe40008000000 */
[----:B------:R-:W-:-:S07]  /*1ac0*/  UIMAD.WIDE.U32 UR4, UR4, UR10, URZ ;  /* 0x0000000a040472a5 */ /* 0x000fce000f8e00ff */
[----:B------:R-:W-:Y:S02]  /*1ad0*/  UMOV UR4, UR5 ;  /* 0x0000000500047c82 */ /* 0x000fe40008000000 */
[----:B------:R-:W-:-:S04]  /*1ae0*/  UIADD3 UR5, UPT, UPT, -UR4, URZ, URZ ;  /* 0x000000ff04057290 */ /* 0x000fc8000fffe1ff */
[----:B------:R-:W-:-:S04]  /*1af0*/  UIMAD UR5, UR9, UR5, UR10 ;  /* 0x00000005090572a4 */ /* 0x000fc8000f8e020a */
[----:B------:R-:W-:-:S11]  /*1b00*/  UISETP.GT.U32.AND UP0, UPT, UR9, UR5, UPT ;  /* 0x000000050900728c */ /* 0x000fd6000bf04070 */
[----:B------:R-:W-:Y:S02]  /*1b10*/  @!UP0 UIADD3 UR5, UPT, UPT, UR5, -UR9, URZ ;  /* 0x8000000905058290 */ /* 0x000fe4000fffe0ff */
[----:B------:R-:W-:Y:S02]  /*1b20*/  @!UP0 UIADD3 UR4, UPT, UPT, UR4, 0x1, URZ ;  /* 0x0000000104048890 */ /* 0x000fe4000fffe0ff */
[----:B------:R-:W-:Y:S02]  /*1b30*/  UISETP.GE.U32.AND UP1, UPT, UR5, UR9, UPT ;  /* 0x000000090500728c */ /* 0x000fe4000bf26070 */
[----:B------:R-:W-:-:S04]  /*1b40*/  ULOP3.LUT UR5, UR6, UR50, URZ, 0x3c, !UPT ;  /* 0x0000003206057292 */ /* 0x000fc8000f8e3cff */
[----:B------:R-:W-:-:S05]  /*1b50*/  UISETP.GE.AND UP0, UPT, UR5, URZ, UPT ;  /* 0x000000ff0500728c */ /* 0x000fca000bf06270 */
[----:B------:R-:W-:Y:S02]  /*1b60*/  @UP1 UIADD3 UR4, UPT, UPT, UR4, 0x1, URZ ;  /* 0x0000000104041890 */ /* 0x000fe4000fffe0ff */
[----:B------:R-:W-:-:S05]  /*1b70*/  UISETP.NE.AND UP1, UPT, UR50, URZ, UPT ;  /* 0x000000ff3200728c */ /* 0x000fca000bf25270 */
[----:B------:R-:W-:Y:S01]  /*1b80*/  UMOV UR56, UR4 ;  /* 0x0000000400387c82 */ /* 0x000fe20008000000 */
[----:B------:R-:W-:Y:S02]  /*1b90*/  UIADD3 UR4, UPT, UPT, -UR7, URZ, URZ ;  /* 0x000000ff07047290 */ /* 0x000fe4000fffe1ff */
[----:B------:R-:W-:Y:S02]  /*1ba0*/  @!UP0 UIADD3 UR56, UPT, UPT, -UR56, URZ, URZ ;  /* 0x000000ff38388290 */ /* 0x000fe4000fffe1ff */
[----:B------:R-:W-:Y:S02]  /*1bb0*/  UISETP.GE.U32.AND UP0, UPT, UR66, 0x7f, UPT ;  /* 0x0000007f4200788c */ /* 0x000fe4000bf06070 */
[----:B------:R-:W-:Y:S02]  /*1bc0*/  @!UP1 ULOP3.LUT UR56, URZ, UR50, URZ, 0x33, !UPT ;  /* 0x00000032ff389292 */ /* 0x000fe4000f8e33ff */
[----:B------:R-:W-:Y:S02]  /*1bd0*/  UIMAD UR4, UR60, UR4, UR22 ;  /* 0x000000043c0472a4 */ /* 0x000fe4000f8e0216 */
[----:B------:R-:W-:-:S02]  /*1be0*/  UIADD3 UR5, UPT, UPT, -UR56, URZ, URZ ;  /* 0x000000ff38057290 */ /* 0x000fc4000fffe1ff */
[----:B------:R-:W-:Y:S02]  /*1bf0*/  USHF.L.U32 UR10, UR4, 0x6, URZ ;  /* 0x00000006040a7899 */ /* 0x000fe400080006ff */
[----:B------:R-:W-:Y:S01]  /*1c00*/  UIMAD UR50, UR50, UR5, UR6 ;  /* 0x00000005323272a4 */ /* 0x000fe2000f8e0206 */
[----:B-1----:R-:W-:Y:S11]  /*1c10*/  BRA.U !UP0, `(.L_x_17) ;  /* 0x00000005086c7547 */ /* 0x002ff6000b800000 */
[----:B------:R-:W1:Y:S01]  /*1c20*/  LDCU.64 UR48, c[0x0][0x5c0] ;  /* 0x0000b800ff3077ac */ /* 0x000e620008000a00 */
[----:B------:R-:W1:Y:S01]  /*1c30*/  LDCU.64 UR34, c[0x0][0x5f8] ;  /* 0x0000bf00ff2277ac */ /* 0x000e620008000a00 */
[----:B------:R-:W3:Y:S01]  /*1c40*/  LDCU UR9, c[0x0][0x5c8] ;  /* 0x0000b900ff0977ac */ /* 0x000ee20008000800 */
[----:B------:R-:W3:Y:S01]  /*1c50*/  LDCU UR8, c[0x0][0x600] ;  /* 0x0000c000ff0877ac */ /* 0x000ee20008000800 */
[----:B------:R-:W4:Y:S01]  /*1c60*/  LDCU UR24, c[0x0][0x5a8] ;  /* 0x0000b500ff1877ac */ /* 0x000f220008000800 */
[----:B------:R-:W2:Y:S01]  /*1c70*/  LDCU UR23, c[0x0][0x59c] ;  /* 0x0000b380ff1777ac */ /* 0x000ea20008000800 */
[----:B-1----:R-:W-:Y:S01]  /*1c80*/  UIMAD UR48, UR59, UR48, UR34 ;  /* 0x000000303b3072a4 */ /* 0x002fe2000f8e0222 */
[----:B------:R-:W1:Y:S01]  /*1c90*/  LDCU UR22, c[0x0][0x590] ;  /* 0x0000b200ff1677ac */ /* 0x000e620008000800 */
[----:B------:R-:W1:Y:S01]  /*1ca0*/  LDCU UR28, c[0x0][0x594] ;  /* 0x0000b280ff1c77ac */ /* 0x000e620008000800 */
[----:B------:R-:W1:Y:S01]  /*1cb0*/  LDCU UR27, c[0x0][0x598] ;  /* 0x0000b300ff1b77ac */ /* 0x000e620008000800 */
[----:B------:R-:W1:Y:S01]  /*1cc0*/  LDCU UR26, c[0x0][0x5ac] ;  /* 0x0000b580ff1a77ac */ /* 0x000e620008000800 */
[----:B------:R-:W1:Y:S01]  /*1cd0*/  LDCU UR25, c[0x0][0x5b0] ;  /* 0x0000b600ff1977ac */ /* 0x000e620008000800 */
[----:B------:R-:W1:Y:S01]  /*1ce0*/  LDCU UR5, c[0x0][0x5cc] ;  /* 0x0000b980ff0577ac */ /* 0x000e620008000800 */
[----:B------:R-:W1:Y:S01]  /*1cf0*/  LDCU UR4, c[0x0][0x5ec] ;  /* 0x0000bd80ff0477ac */ /* 0x000e620008000800 */
[----:B------:R-:W1:Y:S01]  /*1d00*/  LDCU.64 UR20, c[0x0][0x5a0] ;  /* 0x0000b400ff1477ac */ /* 0x000e620008000a00 */
[----:B------:R-:W1:Y:S01]  /*1d10*/  LDCU.64 UR16, c[0x0][0x5d0] ;  /* 0x0000ba00ff1077ac */ /* 0x000e620008000a00 */
[----:B------:R-:W1:Y:S01]  /*1d20*/  LDCU.64 UR6, c[0x0][0x5f0] ;  /* 0x0000be00ff0677ac */ /* 0x000e620008000a00 */
[----:B------:R-:W-:-:S02]  /*1d30*/  UIMAD UR35, UR50, UR49, UR35 ;  /* 0x00000031322372a4 */ /* 0x000fc4000f8e0223 */
[----:B------:R-:W-:Y:S02]  /*1d40*/  UIADD3 UR46, UPT, UPT, UR42, 0x40, URZ ;  /* 0x000000402a2e7890 */ /* 0x000fe4000fffe0ff */
[----:B---3--:R-:W-:Y:S01]  /*1d50*/  UIMAD UR34, UR56, UR9, UR8 ;  /* 0x00000009382272a4 */ /* 0x008fe2000f8e0208 */
[----:B------:R-:W-:Y:S01]  /*1d60*/  UMOV UR18, URZ ;  /* 0x000000ff00127c82 */ /* 0x000fe20008000000 */
[----:B--2-4-:R-:W-:-:S10]  /*1d70*/  UMOV UR11, UR38 ;  /* 0x00000026000b7c82 */ /* 0x014fd40008000000 */
.L_x_22:
[----:B------:R-:W-:Y:S01]  /*1d80*/  @!P2 MOV R3, 0x6000 ;  /* 0x000060000003a802 */ /* 0x000fe20000000f00 */
[----:B------:R-:W-:Y:S01]  /*1d90*/  ULEA UR41, UR11, UR37, 0x3 ;  /* 0x000000250b297291 */ /* 0x000fe2000f8e18ff */
[----:B----4-:R-:W-:Y:S11]  /*1da0*/  @P0 BRA `(.L_x_18) ;  /* 0x0000000000100947 */ /* 0x010ff60003800000 */
[----:B------:R-:W-:Y:S04]  /*1db0*/  MOV R0, UR36 ;  /* 0x0000002400007c02 */ /* 0x000fe80008000f00 */
[----:B------:R-:W-:Y:S04]  /*1dc0*/  SHF.L.U32 R5, R0, 0x1f, RZ ;  /* 0x0000001f00057819 */ /* 0x000fe800000006ff */
[----:B------:R-:W2:Y:S02]  /*1dd0*/  SYNCS.PHASECHK.TRANS64.TRYWAIT P0, [UR41+0x40], R5 ;  /* 0x00004005ff0075a7 */ /* 0x000ea40008001129 */
[----:B--2---:R-:W-:Y:S05]  /*1de0*/  @!P0 BRA `(.L_x_19) ;  /* 0x0000007000508947 */ /* 0x004fea0003800000 */
.L_x_18:
[----:B------:R3:W-:Y:S01]  /*1df0*/  @!P2 SYNCS.ARRIVE.TRANS64 RZ, [UR41], R3 ;  /* 0x00000003ffffa9a7 */ /* 0x0007e20008000029 */
[----:B------:R-:W-:Y:S04]  /*1e00*/  BSSY.RECONVERGENT B0, `(.L_x_20) ;  /* 0x0000003000007945 */ /* 0x000fe80003800200 */
[----:B------:R-:W-:Y:S05]  /*1e10*/  @P3 BRA `(.L_x_21) ;  /* 0x0000000000043947 */ /* 0x000fea0003800000 */
[----:B-1----:R-:W-:Y:S05]  /*1e20*/  BPT.TRAP 0x1 ;  /* 0x000000040000795c */ /* 0x002fea0000300000 */
.L_x_21:
[----:B-1----:R-:W-:Y:S05]  /*1e30*/  BSYNC.RECONVERGENT B0 ;  /* 0x0000000000007941 */ /* 0x002fea0003800200 */
.L_x_20:
[----:B------:R-:W-:Y:S02]  /*1e40*/  UIADD3 UR8, UPT, UPT, UR11, 0x1, URZ ;  /* 0x000000010b087890 */ /* 0x000fe4000fffe0ff */
[----:B------:R-:W-:Y:S02]  /*1e50*/  USHF.L.U32 UR43, UR18, 0x6, URZ ;  /* 0x00000006122b7899 */ /* 0x000fe400080006ff */
[----:B------:R-:W-:Y:S02]  /*1e60*/  UISETP.NE.AND UP0, UPT, UR8, 0x8, UPT ;  /* 0x000000080800788c */ /* 0x000fe4000bf05270 */
[----:B------:R-:W-:Y:S02]  /*1e70*/  UISETP.NE.AND UP2, UPT, UR23, 0x1, UPT ;  /* 0x000000011700788c */ /* 0x000fe4000bf45270 */
[----:B------:R-:W-:Y:S02]  /*1e80*/  USEL UR9, URZ, 0x1, UP0 ;  /* 0x00000001ff097887 */ /* 0x000fe40008000000 */
[----:B------:R-:W-:Y:S02]  /*1e90*/  USEL UR38, UR8, URZ, UP0 ;  /* 0x000000ff08267287 */ /* 0x000fe40008000000 */
[----:B------:R-:W-:Y:S02]  /*1ea0*/  ULOP3.LUT UR36, UR36, UR9, URZ, 0x3c, !UPT ;  /* 0x0000000924247292 */ /* 0x000fe4000f8e3cff */
[----:B------:R-:W-:Y:S02]  /*1eb0*/  ULEA UR8, UR38, UR37, 0x3 ;  /* 0x0000002526087291 */ /* 0x000fe4000f8e18ff */
[----:B------:R-:W-:Y:S02]  /*1ec0*/  UISETP.NE.AND UP0, UPT, UR22, 0x1, UPT ;  /* 0x000000011600788c */ /* 0x000fe4000bf05270 */
[----:B------:R-:W-:Y:S01]  /*1ed0*/  UIADD3 UR30, UP1, UPT, UR54, 0x80, URZ ;  /* 0x00000080361e7890 */ /* 0x000fe2000ff3e0ff */
[----:B--2---:R-:W-:Y:S01]  /*1ee0*/  MOV R0, UR36 ;  /* 0x0000002400007c02 */ /* 0x004fe20008000f00 */
[----:B------:R-:W-:Y:S02]  /*1ef0*/  ULEA UR19, UR11, UR37, 0xd ;  /* 0x000000250b137291 */ /* 0x000fe4000f8e68ff */
[----:B------:R-:W-:Y:S01]  /*1f00*/  UIADD3.X UR31, UPT, UPT, URZ, UR55, URZ, UP1, !UPT ;  /* 0x00000037ff1f7290 */ /* 0x000fe20008ffe4ff */
[----:B---3--:R-:W-:Y:S01]  /*1f10*/  SHF.L.U32 R3, R0, 0x1f, RZ ;  /* 0x0000001f00037819 */ /* 0x008fe200000006ff */
[----:B------:R-:W-:Y:S01]  /*1f20*/  UIADD3 UR18, UPT, UPT, UR18, 0x1, URZ ;  /* 0x0000000112127890 */ /* 0x000fe2000fffe0ff */
[----:B------:R-:W-:Y:S02]  /*1f30*/  UMOV UR52, 0x0 ;  /* 0x0000000000347882 */ /* 0x000fe40000000000 */
[----:B------:R3:W4:Y:S01]  /*1f40*/  SYNCS.PHASECHK.TRANS64.TRYWAIT P0, [UR8+0x40], R3 ;  /* 0x00004003ff0075a7 */ /* 0x0007220008001108 */
[----:B------:R-:W-:Y:S02]  /*1f50*/  UIMAD.WIDE.U32 UR8, UR43, UR28, URZ ;  /* 0x0000001c2b0872a5 */ /* 0x000fe4000f8e00ff */
[----:B------:R-:W-:Y:S02]  /*1f60*/  ULEA UR8, UR35, UR48, 0x5 ;  /* 0x0000003023087291 */ /* 0x000fe4000f8e28ff */
[----:B------:R-:W-:Y:S02]  /*1f70*/  USHF.R.U32.HI UR9, URZ, UR27, UR9 ;  /* 0x0000001bff097299 */ /* 0x000fe40008011609 */
[----:B------:R-:W-:Y:S02]  /*1f80*/  ULEA UR29, UR34, UR8, 0xa ;  /* 0x00000008221d7291 */ /* 0x000fe4000f8e50ff */
[----:B------:R-:W-:Y:S02]  /*1f90*/  USEL UR9, UR43, UR9, !UP0 ;  /* 0x000000092b097287 */ /* 0x000fe4000c000000 */
[----:B------:R-:W-:Y:S02]  /*1fa0*/  UIADD3 UR32, UP0, UPT, UR54, 0x180, URZ ;  /* 0x0000018036207890 */ /* 0x000fe4000ff1e0ff */
[----:B------:R-:W-:Y:S02]  /*1fb0*/  UIMAD.WIDE.U32 UR12, UR9, UR20, URZ ;  /* 0x00000014090c72a5 */ /* 0x000fe4000f8e00ff */
[----:B------:R-:W-:Y:S02]  /*1fc0*/  ULEA UR12, UR11, UR37, 0xe ;  /* 0x000000250b0c7291 */ /* 0x000fe4000f8e70ff */
[----:B------:R-:W-:Y:S02]  /*1fd0*/  USHF.R.U32.HI UR13, URZ, UR21, UR13 ;  /* 0x00000015ff0d7299 */ /* 0x000fe4000801160d */
[----:B------:R-:W-:Y:S02]  /*1fe0*/  UIADD3 UR40, UPT, UPT, UR12, 0x6400, URZ ;  /* 0x000064000c287890 */ /* 0x000fe4000fffe0ff */
[----:B------:R-:W-:Y:S02]  /*1ff0*/  USEL UR13, UR9, UR13, !UP2 ;  /* 0x0000000d090d7287 */ /* 0x000fe4000d000000 */
[----:B------:R-:W-:Y:S02]  /*2000*/  UISETP.NE.AND UP2, UPT, UR24, 0x1, UPT ;  /* 0x000000011800788c */ /* 0x000fe4000bf45270 */
[----:B------:R-:W-:Y:S02]  /*2010*/  UIMAD.WIDE.U32 UR14, UR13, UR26, URZ ;  /* 0x0000001a0d0e72a5 */ /* 0x000fe4000f8e00ff */
[----:B------:R-:W-:Y:S02]  /*2020*/  UIADD3 UR44, UPT, UPT, UR12, 0x8400, URZ ;  /* 0x000084000c2c7890 */ /* 0x000fe4000fffe0ff */
[----:B------:R-:W-:Y:S02]  /*2030*/  UIADD3 UR12, UPT, UPT, -UR9, URZ, URZ ;  /* 0x000000ff090c7290 */ /* 0x000fe4000fffe1ff */
[----:B------:R-:W-:Y:S02]  /*2040*/  UIADD3.X UR33, UPT, UPT, URZ, UR55, URZ, UP0, !UPT ;  /* 0x00000037ff217290 */ /* 0x000fe400087fe4ff */
[----:B------:R-:W-:Y:S02]  /*2050*/  UIMAD UR12, UR22, UR12, UR43 ;  /* 0x0000000c160c72a4 */ /* 0x000fe4000f8e022b */
[----:B------:R-:W-:Y:S01]  /*2060*/  UISETP.NE.AND UP0, UPT, UR18, UR51, UPT ;  /* 0x000000331200728c */ /* 0x000fe2000bf05270 */
[----:B------:R-:W-:Y:S01]  /*2070*/  UMOV UR53, 0x10000000 ;  /* 0x1000000000357882 */ /* 0x000fe20000000000 */
[----:B------:R-:W-:Y:S01]  /*2080*/  UMOV UR45, UR41 ;  /* 0x00000029002d7c82 */ /* 0x000fe20008000000 */
[----:B------:R-:W-:Y:S01]  /*2090*/  UTMALDG.2D [UR40], [UR30], desc[UR52] ;  /* 0x000034281e0075b4 */ /* 0x000fe20008009000 */
[----:B------:R-:W-:Y:S01]  /*20a0*/  UMOV UR47, UR43 ;  /* 0x0000002b002f7c82 */ /* 0x000fe20008000000 */
[----:B------:R-:W-:Y:S02]  /*20b0*/  UMOV UR8, UR15 ;  /* 0x0000000f00087c82 */ /* 0x000fe40008000000 */
[----:B------:R-:W-:Y:S02]  /*20c0*/  USHF.R.U32.HI UR11, URZ, UR25, UR8 ;  /* 0x00000019ff0b7299 */ /* 0x000fe40008011608 */
[----:B------:R-:W-:Y:S02]  /*20d0*/  UIADD3 UR8, UPT, UPT, UR19, 0x26400, URZ ;  /* 0x0002640013087890 */ /* 0x000fe4000fffe0ff */
[----:B------:R-:W-:Y:S01]  /*20e0*/  USEL UR14, UR13, UR11, !UP2 ;  /* 0x0000000b0d0e7287 */ /* 0x000fe2000d000000 */
[----:B------:R-:W-:Y:S01]  /*20f0*/  UTMALDG.2D [UR44], [UR30], desc[UR52] ;  /* 0x0000342c1e0075b4 */ /* 0x000fe20008009000 */
[----:B------:R-:W-:Y:S02]  /*2100*/  UIADD3 UR11, UPT, UPT, -UR13, URZ, URZ ;  /* 0x000000ff0d0b7290 */ /* 0x000fe4000fffe1ff */
[----:B------:R-:W-:Y:S02]  /*2110*/  UIADD3 UR15, UPT, UPT, -UR14, URZ, URZ ;  /* 0x000000ff0e0f7290 */ /* 0x000fe4000fffe1ff */
[----:B------:R-:W-:Y:S02]  /*2120*/  UIMAD UR9, UR23, UR11, UR9 ;  /* 0x0000000b170972a4 */ /* 0x000fe4000f8e0209 */
[----:B------:R-:W-:Y:S02]  /*2130*/  UIMAD UR13, UR24, UR15, UR13 ;  /* 0x0000000f180d72a4 */ /* 0x000fe4000f8e020d */
[----:B------:R-:W-:Y:S02]  /*2140*/  UIMAD UR11, UR12, UR5, UR4 ;  /* 0x000000050c0b72a4 */ /* 0x000fe4000f8e0204 */
[----:B------:R-:W-:Y:S02]  /*2150*/  UIMAD UR12, UR9, UR16, UR6 ;  /* 0x00000010090c72a4 */ /* 0x000fe4000f8e0206 */
[----:B------:R-:W-:Y:S02]  /*2160*/  UIMAD UR13, UR13, UR17, UR7 ;  /* 0x000000110d0d72a4 */ /* 0x000fe4000f8e0207 */
[----:B------:R-:W-:Y:S01]  /*2170*/  UPRMT UR15, UR29, 0x5410, URZ ;  /* 0x000054101d0f7896 */ /* 0x000fe200080000ff */
[----:B------:R-:W-:Y:S01]  /*2180*/  UMOV UR9, UR41 ;  /* 0x0000002900097c82 */ /* 0x000fe20008000000 */
[----:B------:R-:W-:Y:S07]  /*2190*/  UMOV UR19, UR51 ;  /* 0x0000003300137c82 */ /* 0x000fee0008000000 */
[----:B------:R1:W-:Y:S02]  /*21a0*/  UTMALDG.5D.IM2COL [UR8], [UR32], UR15 ;  /* 0x00000008200073b4 */ /* 0x0003e4000806000f */
[----:B-1----:R-:W-:Y:S01]  /*21b0*/  UMOV UR11, UR38 ;  /* 0x00000026000b7c82 */ /* 0x002fe20008000000 */
[----:B---3--:R-:W-:Y:S05]  /*21c0*/  BRA.U UP0, `(.L_x_22) ;  /* 0xfffffff900ec7547 */ /* 0x008fea000b83ffff */
.L_x_17:
[----:B------:R-:W-:Y:S01]  /*21d0*/  ULEA UR4, UR38, UR37, 0x3 ;  /* 0x0000002526047291 */ /* 0x000fe2000f8e18ff */
[----:B------:R-:W-:Y:S01]  /*21e0*/  MOV R0, UR36 ;  /* 0x0000002400007c02 */ /* 0x000fe20008000f00 */
[----:B------:R-:W-:Y:S01]  /*21f0*/  @!P1 SYNCS.ARRIVE.TRANS64.A1T0 RZ, [UR37+0xb8], RZ ;  /* 0x0000b8ffffff99a7 */ /* 0x000fe20008100025 */
[----:B------:R-:W-:Y:S02]  /*2200*/  UISETP.GT.AND UP0, UPT, UR64, UR63, UPT ;  /* 0x0000003f4000728c */ /* 0x000fe4000bf04270 */
[----:B------:R-:W-:-:S04]  /*2210*/  SHF.L.U32 R0, R0, 0x1f, RZ ;  /* 0x0000001f00007819 */ /* 0x000fc800000006ff */
[----:B--2-4-:R1:W2:Y:S03]  /*2220*/  SYNCS.PHASECHK.TRANS64.TRYWAIT P0, [UR4+0x40], R0 ;  /* 0x00004000ff0075a7 */ /* 0x0142a60008001104 */
[----:B------:R-:W-:Y:S05]  /*2230*/  BRA.U !UP0, `(.L_x_23) ;  /* 0x00000005086c7547 */ /* 0x000fea000b800000 */
[----:B------:R-:W3:Y:S01]  /*2240*/  LDCU.64 UR12, c[0x0][0x5c0] ;  /* 0x0000b800ff0c77ac */ /* 0x000ee20008000a00 */
[----:B------:R-:W3:Y:S01]  /*2250*/  LDCU.64 UR8, c[0x0][0x5f8] ;  /* 0x0000bf00ff0877ac */ /* 0x000ee20008000a00 */
[----:B------:R-:W4:Y:S01]  /*2260*/  LDCU UR11, c[0x0][0x5c8] ;  /* 0x0000b900ff0b77ac */ /* 0x000f220008000800 */
[----:B------:R-:W4:Y:S01]  /*2270*/  LDCU UR43, c[0x0][0x600] ;  /* 0x0000c000ff2b77ac */ /* 0x000f220008000800 */
[----:B------:R-:W1:Y:S01]  /*2280*/  LDCU UR23, c[0x0][0x5a8] ;  /* 0x0000b500ff1777ac */ /* 0x000e620008000800 */
[----:B------:R-:W1:Y:S01]  /*2290*/  LDCU UR22, c[0x0][0x59c] ;  /* 0x0000b380ff1677ac */ /* 0x000e620008000800 */
[----:B---3--:R-:W-:Y:S01]  /*22a0*/  UIMAD UR48, UR50, UR13, UR9 ;  /* 0x0000000d323072a4 */ /* 0x008fe2000f8e0209 */
[----:B------:R-:W3:Y:S01]  /*22b0*/  LDCU UR18, c[0x0][0x590] ;  /* 0x0000b200ff1277ac */ /* 0x000ee20008000800 */
[----:B----4-:R-:W-:Y:S01]  /*22c0*/  UIMAD UR43, UR56, UR11, UR43 ;  /* 0x0000000b382b72a4 */ /* 0x010fe2000f8e022b */
[----:B------:R-:W4:Y:S01]  /*22d0*/  LDCU UR27, c[0x0][0x594] ;  /* 0x0000b280ff1b77ac */ /* 0x000f220008000800 */
        /* <DEDUP_REMOVED lines=9> */
[----:B------:R-:W-:Y:S02]  /*2370*/  UIADD3 UR50, UPT, UPT, UR65, UR19, URZ ;  /* 0x0000001341327290 */ /* 0x000fe4000fffe0ff */
[----:B------:R-:W-:Y:S01]  /*2380*/  UIADD3 UR46, UPT, UPT, UR42, 0x40, URZ ;  /* 0x000000402a2e7890 */ /* 0x000fe2000fffe0ff */
[----:B------:R-:W-:-:S11]  /*2390*/  UMOV UR11, UR38 ;  /* 0x00000026000b7c82 */ /* 0x000fd60008000000 */
.L_x_28:
[----:B------:R-:W-:Y:S01]  /*23a0*/  @!P2 MOV R3, 0x6000 ;  /* 0x000060000003a802 */ /* 0x000fe20000000f00 */
[----:B------:R-:W-:Y:S01]  /*23b0*/  ULEA UR33, UR11, UR37, 0x3 ;  /* 0x000000250b217291 */ /* 0x000fe2000f8e18ff */
[----:B--2---:R-:W-:Y:S11]  /*23c0*/  @P0 BRA `(.L_x_24) ;  /* 0x0000000000100947 */ /* 0x004ff60003800000 */
[----:B-1----:R-:W-:Y:S04]  /*23d0*/  MOV R0, UR36 ;  /* 0x0000002400007c02 */ /* 0x002fe80008000f00 */
[----:B------:R-:W-:Y:S04]  /*23e0*/  SHF.L.U32 R5, R0, 0x1f, RZ ;  /* 0x0000001f00057819 */ /* 0x000fe800000006ff */
[----:B------:R-:W1:Y:S02]  /*23f0*/  SYNCS.PHASECHK.TRANS64.TRYWAIT P0, [UR33+0x40], R5 ;  /* 0x00004005ff0075a7 */ /* 0x000e640008001121 */
[----:B-1----:R-:W-:Y:S05]  /*2400*/  @!P0 BRA `(.L_x_25) ;  /* 0x0000006800e08947 */ /* 0x002fea0003800000 */
.L_x_24:
[----:B------:R2:W-:Y:S01]  /*2410*/  @!P2 SYNCS.ARRIVE.TRANS64 RZ, [UR33], R3 ;  /* 0x00000003ffffa9a7 */ /* 0x0005e20008000021 */
[----:B------:R-:W-:Y:S04]  /*2420*/  BSSY.RECONVERGENT B0, `(.L_x_26) ;  /* 0x0000003000007945 */ /* 0x000fe80003800200 */
[----:B------:R-:W-:Y:S05]  /*2430*/  @P3 BRA `(.L_x_27) ;  /* 0x0000000000043947 */ /* 0x000fea0003800000 */
[----:B-1-34-:R-:W-:Y:S05]  /*2440*/  BPT.TRAP 0x1 ;  /* 0x000000040000795c */ /* 0x01afea0000300000 */
.L_x_27:
[----:B-1-34-:R-:W-:Y:S05]  /*2450*/  BSYNC.RECONVERGENT B0 ;  /* 0x0000000000007941 */ /* 0x01afea0003800200 */
.L_x_26:
[----:B------:R-:W-:Y:S02]  /*2460*/  UIADD3 UR8, UPT, UPT, UR11, 0x1, URZ ;  /* 0x000000010b087890 */ /* 0x000fe4000fffe0ff */
[----:B------:R-:W-:Y:S02]  /*2470*/  USHF.L.U32 UR35, UR19, 0x6, URZ ;  /* 0x0000000613237899 */ /* 0x000fe400080006ff */
[----:B------:R-:W-:Y:S02]  /*2480*/  UISETP.NE.AND UP0, UPT, UR8, 0x8, UPT ;  /* 0x000000080800788c */ /* 0x000fe4000bf05270 */
[----:B------:R-:W-:Y:S02]  /*2490*/  UIADD3 UR28, UP1, UPT, UR54, 0x80, URZ ;  /* 0x00000080361c7890 */ /* 0x000fe4000ff3e0ff */
[----:B------:R-:W-:Y:S02]  /*24a0*/  USEL UR9, URZ, 0x1, UP0 ;  /* 0x00000001ff097887 */ /* 0x000fe40008000000 */
[----:B------:R-:W-:Y:S02]  /*24b0*/  USEL UR38, UR8, URZ, UP0 ;  /* 0x000000ff08267287 */ /* 0x000fe40008000000 */
[----:B------:R-:W-:Y:S02]  /*24c0*/  ULOP3.LUT UR36, UR36, UR9, URZ, 0x3c, !UPT ;  /* 0x0000000924247292 */ /* 0x000fe4000f8e3cff */
[----:B------:R-:W-:Y:S02]  /*24d0*/  ULEA UR8, UR38, UR37, 0x3 ;  /* 0x0000002526087291 */ /* 0x000fe4000f8e18ff */
[----:B------:R-:W-:Y:S02]  /*24e0*/  UISETP.NE.AND UP0, UPT, UR18, 0x1, UPT ;  /* 0x000000011200788c */ /* 0x000fe4000bf05270 */
[----:B------:R-:W-:Y:S01]  /*24f0*/  ULEA UR30, UR11, UR37, 0xe ;  /* 0x000000250b1e7291 */ /* 0x000fe2000f8e70ff */
[----:B------:R-:W-:Y:S01]  /*2500*/  MOV R0, UR36 ;  /* 0x0000002400007c02 */ /* 0x000fe20008000f00 */
[----:B------:R-:W-:Y:S02]  /*2510*/  UISETP.NE.AND UP2, UPT, UR23, 0x1, UPT ;  /* 0x000000011700788c */ /* 0x000fe4000bf45270 */
[----:B------:R-:W-:Y:S01]  /*2520*/  UIADD3.X UR29, UPT, UPT, URZ, UR55, URZ, UP1, !UPT ;  /* 0x00000037ff1d7290 */ /* 0x000fe20008ffe4ff */
[----:B--2---:R-:W-:Y:S01]  /*2530*/  SHF.L.U32 R3, R0, 0x1f, RZ ;  /* 0x0000001f00037819 */ /* 0x004fe200000006ff */
[----:B------:R-:W-:Y:S02]  /*2540*/  UIADD3 UR32, UPT, UPT, UR30, 0x6400, URZ ;  /* 0x000064001e207890 */ /* 0x000fe4000fffe0ff */
[----:B------:R-:W-:Y:S01]  /*2550*/  UIADD3 UR44, UPT, UPT, UR30, 0x8400, URZ ;  /* 0x000084001e2c7890 */ /* 0x000fe2000fffe0ff */
[----:B------:R1:W2:Y:S01]  /*2560*/  SYNCS.PHASECHK.TRANS64.TRYWAIT P0, [UR8+0x40], R3 ;  /* 0x00004003ff0075a7 */ /* 0x0002a20008001108 */
[----:B------:R-:W-:Y:S02]  /*2570*/  UIMAD.WIDE.U32 UR8, UR35, UR27, URZ ;  /* 0x0000001b230872a5 */ /* 0x000fe4000f8e00ff */
[----:B------:R-:W-:Y:S02]  /*2580*/  ULEA UR8, UR48, UR49, 0x5 ;  /* 0x0000003130087291 */ /* 0x000fe4000f8e28ff */
[----:B------:R-:W-:Y:S02]  /*2590*/  USHF.R.U32.HI UR9, URZ, UR26, UR9 ;  /* 0x0000001aff097299 */ /* 0x000fe40008011609 */
[----:B------:R-:W-:Y:S02]  /*25a0*/  ULEA UR31, UR43, UR8, 0xa ;  /* 0x000000082b1f7291 */ /* 0x000fe4000f8e50ff */
[----:B------:R-:W-:Y:S02]  /*25b0*/  USEL UR9, UR35, UR9, !UP0 ;  /* 0x0000000923097287 */ /* 0x000fe4000c000000 */
[----:B------:R-:W-:Y:S02]  /*25c0*/  UISETP.NE.AND UP0, UPT, UR22, 0x1, UPT ;  /* 0x000000011600788c */ /* 0x000fe4000bf05270 */
[----:B------:R-:W-:Y:S02]  /*25d0*/  UIMAD.WIDE.U32 UR12, UR9, UR20, URZ ;  /* 0x00000014090c72a5 */ /* 0x000fe4000f8e00ff */
[----:B------:R-:W-:Y:S02]  /*25e0*/  ULEA UR12, UR11, UR37, 0xd ;  /* 0x000000250b0c7291 */ /* 0x000fe4000f8e68ff */
[----:B------:R-:W-:Y:S02]  /*25f0*/  USHF.R.U32.HI UR13, URZ, UR21, UR13 ;  /* 0x00000015ff0d7299 */ /* 0x000fe4000801160d */
[----:B------:R-:W-:Y:S02]  /*2600*/  UIADD3 UR19, UPT, UPT, UR19, 0x1, URZ ;  /* 0x0000000113137890 */ /* 0x000fe4000fffe0ff */
[----:B------:R-:W-:Y:S02]  /*2610*/  USEL UR13, UR9, UR13, !UP0 ;  /* 0x0000000d090d7287 */ /* 0x000fe4000c000000 */
[----:B------:R-:W-:Y:S02]  /*2620*/  UIADD3 UR40, UP0, UPT, UR54, 0x180, URZ ;  /* 0x0000018036287890 */ /* 0x000fe4000ff1e0ff */
[----:B------:R-:W-:Y:S02]  /*2630*/  UIMAD.WIDE.U32 UR14, UR13, UR25, URZ ;  /* 0x000000190d0e72a5 */ /* 0x000fe4000f8e00ff */
[----:B------:R-:W-:Y:S02]  /*2640*/  UIADD3.X UR41, UPT, UPT, URZ, UR55, URZ, UP0, !UPT ;  /* 0x00000037ff297290 */ /* 0x000fe400087fe4ff */
[----:B------:R-:W-:Y:S01]  /*2650*/  UISETP.NE.AND UP0, UPT, UR19, UR50, UPT ;  /* 0x000000321300728c */ /* 0x000fe2000bf05270 */
[----:B------:R-:W-:Y:S01]  /*2660*/  UMOV UR52, 0x0 ;  /* 0x0000000000347882 */ /* 0x000fe20000000000 */
[----:B------:R-:W-:Y:S01]  /*2670*/  UMOV UR53, 0x10000000 ;  /* 0x1000000000357882 */ /* 0x000fe20000000000 */
[----:B------:R-:W-:Y:S01]  /*2680*/  UMOV UR34, UR42 ;  /* 0x0000002a00227c82 */ /* 0x000fe20008000000 */
        /* <DEDUP_REMOVED lines=10> */
[----:B------:R-:W-:Y:S02]  /*2730*/  UIADD3 UR15, UPT, UPT, -UR14, URZ, URZ ;  /* 0x000000ff0e0f7290 */ /* 0x000fe4000fffe1ff */
[----:B------:R-:W-:Y:S02]  /*2740*/  UIMAD UR12, UR18, UR12, UR35 ;  /* 0x0000000c120c72a4 */ /* 0x000fe4000f8e0223 */
[----:B------:R-:W-:Y:S02]  /*2750*/  UIMAD UR9, UR22, UR11, UR9 ;  /* 0x0000000b160972a4 */ /* 0x000fe4000f8e0209 */
[----:B------:R-:W-:Y:S02]  /*2760*/  UIMAD UR13, UR23, UR15, UR13 ;  /* 0x0000000f170d72a4 */ /* 0x000fe4000f8e020d */
[----:B------:R-:W-:Y:S02]  /*2770*/  UIMAD UR11, UR12, UR5, UR4 ;  /* 0x000000050c0b72a4 */ /* 0x000fe4000f8e0204 */
[----:B------:R-:W-:Y:S02]  /*2780*/  UIMAD UR12, UR9, UR16, UR6 ;  /* 0x00000010090c72a4 */ /* 0x000fe4000f8e0206 */
[----:B------:R-:W-:Y:S02]  /*2790*/  UIMAD UR13, UR13, UR17, UR7 ;  /* 0x000000110d0d72a4 */ /* 0x000fe4000f8e0207 */
[----:B------:R-:W-:Y:S01]  /*27a0*/  UPRMT UR15, UR31, 0x5410, URZ ;  /* 0x000054101f0f7896 */ /* 0x000fe200080000ff */
[----:B------:R-:W-:Y:S08]  /*27b0*/  UMOV UR9, UR33 ;  /* 0x0000002100097c82 */ /* 0x000ff00008000000 */
[----:B------:R3:W-:Y:S02]  /*27c0*/  UTMALDG.5D.IM2COL [UR8], [UR40], UR15 ;  /* 0x00000008280073b4 */ /* 0x0007e4000806000f */
[----:B---3--:R-:W-:Y:S01]  /*27d0*/  UMOV UR11, UR38 ;  /* 0x00000026000b7c82 */ /* 0x008fe20008000000 */
[----:B-1----:R-:W-:Y:S05]  /*27e0*/  BRA.U UP0, `(.L_x_28) ;  /* 0xfffffff900ec7547 */ /* 0x002fea000b83ffff */
.L_x_23:
[----:B------:R-:W-:Y:S01]  /*27f0*/  SHF.L.U32 R3, R2, 0x1f, RZ ;  /* 0x0000001f02037819 */ /* 0x000fe200000006ff */
[----:B------:R-:W-:-:S03]  /*2800*/  NOP ;  /* 0x0000000000007918 */ /* 0x000fc60000000000 */
[----:B--2---:R-:W2:Y:S02]  /*2810*/  SYNCS.PHASECHK.TRANS64.TRYWAIT P0, [UR37+0xc0], R3 ;  /* 0x0000c003ff0075a7 */ /* 0x004ea40008001125 */
[----:B--2---:R-:W-:Y:S05]  /*2820*/  @!P0 BRA `(.L_x_29) ;  /* 0x0000006400f08947 */ /* 0x004fea0003800000 */
.L_x_114:
[----:B------:R-:W2:Y:S01]  /*2830*/  LDS.128 R4, [UR37+0x100] ;  /* 0x00010025ff047984 */ /* 0x000ea20008000c00 */
[----:B------:R-:W-:Y:S02]  /*2840*/  UIADD3 UR4, UPT, UPT, UR37, 0xc8, URZ ;  /* 0x000000c825047890 */ /* 0x000fe4000fffe0ff */
[----:B------:R-:W-:Y:S01]  /*2850*/  UISETP.GE.AND UP0, UPT, UR39, 0x1, UPT ;  /* 0x000000012700788c */ /* 0x000fe2000bf06270 */
[----:B------:R-:W-:Y:S01]  /*2860*/  @!PT LDS RZ, [RZ] ;  /* 0x00000000fffff984 */ /* 0x000fe20000000800 */
[----:B------:R-:W-:Y:S01]  /*2870*/  @!PT LDS RZ, [RZ] ;  /* 0x00000000fffff984 */ /* 0x000fe20000000800 */
[----:B------:R-:W-:Y:S01]  /*2880*/  @!PT LDS RZ, [RZ] ;  /* 0x00000000fffff984 */ /* 0x000fe20000000800 */
[----:B------:R-:W-:Y:S01]  /*2890*/  @!PT LDS RZ, [RZ] ;  /* 0x00000000fffff984 */ /* 0x000fe20000000800 */
[----:B------:R3:W-:Y:S06]  /*28a0*/  MEMBAR.ALL.CTA ;  /* 0x0000000000007992 */ /* 0x0007ec0000008000 */
[----:B---3--:R-:W3:Y:S01]  /*28b0*/  FENCE.VIEW.ASYNC.S ;  /* 0x00000000000073c6 */ /* 0x008ee20000000000 */
[----:B------:R-:W-:-:S09]  /*28c0*/  UPRMT UR4, URZ, 0x654, UR4 ;  /* 0x00000654ff047896 */ /* 0x000fd20008000004 */
[----:B---3--:R-:W-:Y:S01]  /*28d0*/  SYNCS.ARRIVE.TRANS64.RED.A1T0 RZ, [UR4], RZ ;  /* 0x000000ffffff79a7 */ /* 0x008fe20008100404 */
[----:B--2---:R-:W-:-:S13]  /*28e0*/  LOP3.LUT P0, RZ, R6, 0x1, RZ, 0xc0, !PT ;  /* 0x0000000106ff7812 */ /* 0x004fda000780c0ff */
[----:B------:R-:W-:Y:S01]  /*28f0*/  VOTEU.ANY UP1, P0 ;  /* 0x0000000000ff7886 */ /* 0x000fe20000020100 */
[----:B------:R-:W-:-:S13]  /*2900*/  PLOP3.LUT P0, PT, PT, PT, UP1, 0x80, 0x8 ;  /* 0x000000000008781c */ /* 0x000fda0003f0f018 */
[----:B-1----:R-:W-:Y:S02]  /*2910*/  @P0 MOV R0, R4 ;  /* 0x0000000400000202 */ /* 0x002fe40000000f00 */
[----:B------:R-:W-:Y:S02]  /*2920*/  @P0 LOP3.LUT R4, R5, 0xffff, RZ, 0xc0, !PT ;  /* 0x0000ffff05040812 */ /* 0x000fe400078ec0ff */
[----:B------:R-:W-:Y:S02]  /*2930*/  @P0 R2UR UR6, R0 ;  /* 0x00000000000602ca */ /* 0x000fe400000e0000 */
[----:B------:R-:W-:-:S11]  /*2940*/  @P0 R2UR UR5, R4 ;  /* 0x00000000040502ca */ /* 0x000fd600000e0000 */
[----:B------:R-:W-:Y:S02]  /*2950*/  @UP1 UMOV UR58, UR6 ;  /* 0x00000006003a1c82 */ /* 0x000fe40008000000 */
[----:B------:R-:W-:Y:S01]  /*2960*/  @UP1 UMOV UR57, UR5 ;  /* 0x0000000500391c82 */ /* 0x000fe20008000000 */
[----:B------:R-:W-:Y:S05]  /*2970*/  BRA.U !UP0, `(.L_x_30) ;  /* 0x0000000108d47547 */ /* 0x000fea000b800000 */
[----:B------:R-:W1:Y:S01]  /*2980*/  LDCU.128 UR16, c[0x0][0xc10] ;  /* 0x00018200ff1077ac */ /* 0x000e620008000c00 */
[----:B------:R-:W2:Y:S01]  /*2990*/  LDCU UR20, c[0x0][0xc20] ;  /* 0x00018400ff1477ac */ /* 0x000ea20008000800 */
[----:B------:R-:W3:Y:S01]  /*29a0*/  LDCU UR13, c[0x0][0xc0c] ;  /* 0x00018180ff0d77ac */ /* 0x000ee20008000800 */
[----:B------:R-:W4:Y:S01]  /*29b0*/  LDCU.64 UR14, c[0x0][0xc28] ;  /* 0x00018500ff0e77ac */ /* 0x000f220008000a00 */
[----:B------:R-:W-:Y:S02]  /*29c0*/  UISETP.NE.AND UP3, UPT, UR39, 0x1, UPT ;  /* 0x000000012700788c */ /* 0x000fe4000bf65270 */
[----:B-1----:R-:W-:Y:S02]  /*29d0*/  UIMAD.WIDE.U32 UR4, UR61, UR19, URZ ;  /* 0x000000133d0472a5 */ /* 0x002fe4000f8e00ff */
[----:B------:R-:W-:Y:S02]  /*29e0*/  UIMAD.WIDE.U32 UR6, UR62, UR16, URZ ;  /* 0x000000103e0672a5 */ /* 0x000fe4000f8e00ff */
[----:B------:R-:W-:-:S02]  /*29f0*/  UISETP.NE.AND UP0, UPT, UR18, 0x1, UPT ;  /* 0x000000011200788c */ /* 0x000fc4000bf05270 */
[----:B------:R-:W-:Y:S01]  /*2a00*/  UIMAD.WIDE.U32 UR10, UR57, UR19, URZ ;  /* 0x00000013390a72a5 */ /* 0x000fe2000f8e00ff */
[----:B------:R-:W-:Y:S01]  /*2a10*/  UMOV UR4, UR5 ;  /* 0x0000000500047c82 */ /* 0x000fe20008000000 */
[----:B---3--:R-:W-:Y:S02]  /*2a20*/  UISETP.NE.AND UP2, UPT, UR13, 0x1, UPT ;  /* 0x000000010d00788c */ /* 0x008fe4000bf45270 */
[----:B--2---:R-:W-:Y:S02]  /*2a30*/  USHF.R.U32.HI UR5, URZ, UR20, UR4 ;  /* 0x00000014ff057299 */ /* 0x004fe40008011604 */
[----:B------:R-:W-:Y:S01]  /*2a40*/  UIMAD.WIDE.U32 UR8, UR58, UR16, URZ ;  /* 0x000000103a0872a5 */ /* 0x000fe2000f8e00ff */
[----:B------:R-:W-:Y:S01]  /*2a50*/  UMOV UR4, UR7 ;  /* 0x0000000700047c82 */ /* 0x000fe20008000000 */
[----:B------:R-:W-:Y:S02]  /*2a60*/  USEL UR5, UR61, UR5, !UP0 ;  /* 0x000000053d057287 */ /* 0x000fe4000c000000 */
[----:B------:R-:W-:-:S02]  /*2a70*/  USHF.R.U32.HI UR4, URZ, UR17, UR4 ;  /* 0x00000011ff047299 */ /* 0x000fc40008011604 */
[----:B----4-:R-:W-:Y:S02]  /*2a80*/  UIMAD.WIDE.U32 UR6, UR5, UR14, URZ ;  /* 0x0000000e050672a5 */ /* 0x010fe4000f8e00ff */
[----:B------:R-:W-:Y:S01]  /*2a90*/  USEL UR12, UR62, UR4, !UP2 ;  /* 0x000000043e0c7287 */ /* 0x000fe2000d000000 */
[----:B------:R-:W-:Y:S02]  /*2aa0*/  UMOV UR8, UR9 ;  /* 0x0000000900087c82 */ /* 0x000fe40008000000 */
[----:B------:R-:W-:Y:S01]  /*2ab0*/  UMOV UR4, UR11 ;  /* 0x0000000b00047c82 */ /* 0x000fe20008000000 */
[----:B------:R-:W-:Y:S01]  /*2ac0*/  UIMAD.WIDE.U32 UR10, UR12, UR14, URZ ;  /* 0x0000000e0c0a72a5 */ /* 0x000fe2000f8e00ff */
[----:B------:R-:W-:Y:S01]  /*2ad0*/  UMOV UR6, UR7 ;  /* 0x0000000700067c82 */ /* 0x000fe20008000000 */
[----:B------:R-:W-:Y:S02]  /*2ae0*/  USHF.R.U32.HI UR4, URZ, UR20, UR4 ;  /* 0x00000014ff047299 */ /* 0x000fe40008011604 */
[----:B------:R-:W-:-:S02]  /*2af0*/  @UP3 USHF.R.U32.HI UR5, URZ, UR15, UR6 ;  /* 0x0000000fff053299 */ /* 0x000fc40008011606 */
[----:B------:R-:W-:Y:S01]  /*2b00*/  USHF.R.U32.HI UR17, URZ, UR17, UR8 ;  /* 0x00000011ff117299 */ /* 0x000fe20008011608 */
[----:B------:R-:W-:Y:S01]  /*2b10*/  UMOV UR6, UR11 ;  /* 0x0000000b00067c82 */ /* 0x000fe20008000000 */
[----:B------:R-:W-:Y:S02]  /*2b20*/  USEL UR4, UR57, UR4, !UP0 ;  /* 0x0000000439047287 */ /* 0x000fe4000c000000 */
[----:B------:R-:W-:Y:S02]  /*2b30*/  @UP3 USHF.R.U32.HI UR12, URZ, UR15, UR6 ;  /* 0x0000000fff0c3299 */ /* 0x000fe40008011606 */
[----:B------:R-:W-:Y:S02]  /*2b40*/  UIMAD UR6, UR39, UR5, URZ ;  /* 0x00000005270672a4 */ /* 0x000fe4000f8e02ff */
[----:B------:R-:W-:Y:S02]  /*2b50*/  USEL UR5, UR58, UR17, !UP2 ;  /* 0x000000113a057287 */ /* 0x000fe4000d000000 */
[----:B------:R-:W-:-:S02]  /*2b60*/  UIMAD UR8, UR39, UR12, URZ ;  /* 0x0000000c270872a4 */ /* 0x000fc4000f8e02ff */
[----:B------:R-:W-:Y:S02]  /*2b70*/  UISETP.GE.AND UP0, UPT, UR4, UR6, UPT ;  /* 0x000000060400728c */ /* 0x000fe4000bf06270 */
[----:B------:R-:W-:Y:S02]  /*2b80*/  UIMAD.WIDE.U32 UR6, UR4, UR14, URZ ;  /* 0x0000000e040672a5 */ /* 0x000fe4000f8e00ff */
[----:B------:R-:W-:Y:S02]  /*2b90*/  UISETP.GE.OR UP0, UPT, UR5, UR8, UP0 ;  /* 0x000000080500728c */ /* 0x000fe40008706670 */
[----:B------:R-:W-:Y:S02]  /*2ba0*/  UIMAD.WIDE.U32 UR8, UR5, UR14, URZ ;  /* 0x0000000e050872a5 */ /* 0x000fe4000f8e00ff */
[----:B------:R-:W-:Y:S01]  /*2bb0*/  UIADD3 UR10, UPT, UPT, -UR4, URZ, URZ ;  /* 0x000000ff040a7290 */ /* 0x000fe2000fffe1ff */
[----:B------:R-:W-:Y:S02]  /*2bc0*/  UMOV UR6, UR7 ;  /* 0x0000000700067c82 */ /* 0x000fe40008000000 */
[----:B------:R-:W-:-:S02]  /*2bd0*/  USHF.R.U32.HI UR6, URZ, UR15, UR6 ;  /* 0x0000000fff067299 */ /* 0x000fc40008011606 */
[----:B------:R-:W-:Y:S02]  /*2be0*/  UIMAD UR10, UR18, UR10, UR57 ;  /* 0x0000000a120a72a4 */ /* 0x000fe4000f8e0239 */
[----:B------:R-:W-:Y:S01]  /*2bf0*/  USEL UR6, UR4, UR6, !UP3 ;  /* 0x0000000604067287 */ /* 0x000fe2000d800000 */
[----:B------:R-:W-:Y:S01]  /*2c00*/  @!UP0 UMOV UR7, UR9 ;  /* 0x0000000900078c82 */ /* 0x000fe20008000000 */
[----:B------:R-:W-:Y:S02]  /*2c10*/  UIADD3 UR9, UPT, UPT, -UR5, URZ, URZ ;  /* 0x000000ff05097290 */ /* 0x000fe4000fffe1ff */
[----:B------:R-:W-:Y:S02]  /*2c20*/  @!UP0 USHF.R.U32.HI UR7, URZ, UR15, UR7 ;  /* 0x0000000fff078299 */ /* 0x000fe40008011607 */
[----:B------:R-:W-:Y:S02]  /*2c30*/  UIADD3 UR8, UPT, UPT, -UR6, URZ, URZ ;  /* 0x000000ff06087290 */ /* 0x000fe4000fffe1ff */
[----:B------:R-:W-:-:S02]  /*2c40*/  @!UP0 USEL UR7, UR5, UR7, !UP3 ;  /* 0x0000000705078287 */ /* 0x000fc4000d800000 */
[----:B------:R-:W-:Y:S02]  /*2c50*/  UIMAD UR8, UR39, UR8, UR4 ;  /* 0x00000008270872a4 */ /* 0x000fe4000f8e0204 */
[----:B------:R-:W-:Y:S02]  /*2c60*/  @!UP0 UIADD3 UR6, UPT, UPT, UR6, -UR7, URZ ;  /* 0x8000000706068290 */ /* 0x000fe4000fffe0ff */
[----:B------:R-:W-:Y:S02]  /*2c70*/  @!UP0 UIMAD UR7, UR8, UR12, UR7 ;  /* 0x0000000c080782a4 */ /* 0x000fe4000f8e0207 */
[----:B------:R-:W-:Y:S02]  /*2c80*/  @!UP0 UIMAD UR4, UR39, UR6, UR5 ;  /* 0x00000006270482a4 */ /* 0x000fe4000f8e0205 */
[----:B------:R-:W-:Y:S02]  /*2c90*/  UIMAD UR6, UR13, UR9, UR58 ;  /* 0x000000090d0672a4 */ /* 0x000fe4000f8e023a */
[----:B------:R-:W-:Y:S01]  /*2ca0*/  UIMAD UR57, UR4, UR18, UR10 ;  /* 0x00000012043972a4 */ /* 0x000fe2000f8e020a */
[----:B------:R-:W-:-:S02]  /*2cb0*/  @!UP0 UMOV UR5, UR7 ;  /* 0x0000000700058c82 */ /* 0x000fc40008000000 */
[----:B------:R-:W-:-:S12]  /*2cc0*/  UIMAD UR58, UR5, UR13, UR6 ;  /* 0x0000000d053a72a4 */ /* 0x000fd8000f8e0206 */
.L_x_30:
        /* <DEDUP_REMOVED lines=20> */
.L_x_31:
[----:B------:R-:W-:Y:S02]  /*2e10*/  R2UR UR5, R89 ;  /* 0x00000000590572ca */ /* 0x000fe400000e0000 */
[----:B------:R-:W-:Y:S02]  /*2e20*/  R2UR UR4, R88 ;  /* 0x00000000580472ca */ /* 0x000fe400000e0000 */
[----:B------:R-:W-:Y:S02]  /*2e30*/  PLOP3.LUT P1, PT, PT, PT, PT, 0x80, 0x8 ;  /* 0x000000000008781c */ /* 0x000fe40003f2f070 */
[----:B------:R-:W-:-:S07]  /*2e40*/  LOP3.LUT R2, R2, 0x1, RZ, 0x3c, !PT ;  /* 0x0000000102027812 */ /* 0x000fce00078e3cff */
[----:B------:R-:W-:Y:S02]  /*2e50*/  UIADD3 UR28, UPT, UPT, UR58, UR5, URZ ;  /* 0x000000053a1c7290 */ /* 0x000fe4000fffe0ff */
[----:B------:R-:W-:Y:S01]  /*2e60*/  UIADD3 UR22, UPT, UPT, UR57, UR4, URZ ;  /* 0x0000000439167290 */ /* 0x000fe2000fffe0ff */
[----:B------:R-:W-:Y:S11]  /*2e70*/  BRA.U UP1, `(.L_x_32) ;  /* 0xffffffe5019c7547 */ /* 0x000ff6000b83ffff */
[----:B------:R-:W-:Y:S01]  /*2e80*/  UIADD3 UR37, UPT, UPT, UR37, 0x40, URZ ;  /* 0x0000004025257890 */ /* 0x000fe2000fffe0ff */
[----:B------:R-:W-:-:S03]  /*2e90*/  MOV R3, UR36 ;  /* 0x0000002400037c02 */ /* 0x000fc60008000f00 */
[----:B------:R-:W-:Y:S01]  /*2ea0*/  ULEA UR4, UR38, UR37, 0x3 ;  /* 0x0000002526047291 */ /* 0x000fe2000f8e18ff */
[----:B------:R-:W-:-:S08]  /*2eb0*/  SHF.L.U32 R3, R3, 0x1f, RZ ;  /* 0x0000001f03037819 */ /* 0x000fd000000006ff */
[----:B------:R-:W1:Y:S02]  /*2ec0*/  SYNCS.PHASECHK.TRANS64.TRYWAIT P0, [UR4], R3 ;  /* 0x00000003ff0075a7 */ /* 0x000e640008001104 */
[----:B-1----:R-:W-:Y:S05]  /*2ed0*/  @!P0 BRA `(.L_x_33) ;  /* 0x00000060005c8947 */ /* 0x002fea0003800000 */
.L_x_116:
[----:B------:R-:W-:-:S04]  /*2ee0*/  UIADD3 UR4, UPT, UPT, UR38, 0x1, URZ ;  /* 0x0000000126047890 */ /* 0x000fc8000fffe0ff */
[----:B------:R-:W-:-:S04]  /*2ef0*/  UISETP.NE.AND UP0, UPT, UR4, 0x8, UPT ;  /* 0x000000080400788c */ /* 0x000fc8000bf05270 */
[----:B------:R-:W-:Y:S02]  /*2f00*/  USEL UR5, URZ, 0x1, UP0 ;  /* 0x00000001ff057887 */ /* 0x000fe40008000000 */
[----:B------:R-:W-:Y:S02]  /*2f10*/  USEL UR4, UR4, URZ, UP0 ;  /* 0x000000ff04047287 */ /* 0x000fe40008000000 */
[----:B------:R-:W-:Y:S02]  /*2f20*/  ULOP3.LUT UR6, UR36, UR5, URZ, 0x3c, !UPT ;  /* 0x0000000524067292 */ /* 0x000fe4000f8e3cff */
[----:B------:R-:W-:-:S04]  /*2f30*/  ULEA UR5, UR4, UR37, 0x3 ;  /* 0x0000002504057291 */ /* 0x000fc8000f8e18ff */
[----:B-1----:R-:W-:-:S04]  /*2f40*/  MOV R3, UR6 ;  /* 0x0000000600037c02 */ /* 0x002fc80008000f00 */
[----:B------:R-:W-:-:S04]  /*2f50*/  SHF.L.U32 R3, R3, 0x1f, RZ ;  /* 0x0000001f03037819 */ /* 0x000fc800000006ff */
[----:B------:R-:W1:Y:S02]  /*2f60*/  SYNCS.PHASECHK.TRANS64.TRYWAIT P0, [UR5], R3 ;  /* 0x00000003ff0075a7 */ /* 0x000e640008001105 */
[----:B-1----:R-:W-:Y:S05]  /*2f70*/  @!P0 BRA `(.L_x_34) ;  /* 0x00000060004c8947 */ /* 0x002fea0003800000 */
.L_x_118:
        /* <DEDUP_REMOVED lines=10> */
.L_x_120:
        /* <DEDUP_REMOVED lines=10> */
.L_x_122:
        /* <DEDUP_REMOVED lines=10> */
.L_x_124:
        /* <DEDUP_REMOVED lines=10> */
.L_x_126:
        /* <DEDUP_REMOVED lines=10> */
.L_x_128:
[----:B------:R-:W-:-:S04]  /*32a0*/  UIADD3 UR4, UPT, UPT, UR4, 0x1, URZ ;  /* 0x0000000104047890 */ /* 0x000fc8000fffe0ff */
[----:B------:R-:W-:-:S04]  /*32b0*/  UISETP.NE.AND UP0, UPT, UR4, 0x8, UPT ;  /* 0x000000080400788c */ /* 0x000fc8000bf05270 */
[----:B------:R-:W-:Y:S02]  /*32c0*/  USEL UR5, URZ, 0x1, UP0 ;  /* 0x00000001ff057887 */ /* 0x000fe40008000000 */
[----:B------:R-:W-:Y:S02]  /*32d0*/  USEL UR4, UR4, URZ, UP0 ;  /* 0x000000ff04047287 */ /* 0x000fe40008000000 */
[----:B------:R-:W-:Y:S02]  /*32e0*/  ULOP3.LUT UR5, UR6, UR5, URZ, 0x3c, !UPT ;  /* 0x0000000506057292 */ /* 0x000fe4000f8e3cff */
[----:B------:R-:W-:-:S04]  /*32f0*/  ULEA UR4, UR4, UR37, 0x3 ;  /* 0x0000002504047291 */ /* 0x000fc8000f8e18ff */
[----:B------:R-:W-:Y:S02]  /*3300*/  IMAD.U32 R2, RZ, RZ, UR5 ;  /* 0x00000005ff027e24 */ /* 0x000fe4000f8e00ff */
[----:B-1----:R-:W-:-:S03]  /*3310*/  MOV R0, UR4 ;  /* 0x0000000400007c02 */ /* 0x002fc60008000f00 */
[----:B------:R-:W-:-:S07]  /*3320*/  SHF.L.U32 R3, R2, 0x1f, RZ ;  /* 0x0000001f02037819 */ /* 0x000fce00000006ff */
.L_x_40:
[----:B-1----:R1:W2:Y:S02]  /*3330*/  SYNCS.PHASECHK.TRANS64.TRYWAIT P0, [R0+URZ], R3 ;  /* 0x00000003000075a7 */ /* 0x0022a400080011ff */
[----:B--2---:R-:W-:Y:S05]  /*3340*/  @!P0 NANOSLEEP.SYNCS 0x989680 ;  /* 0x009896800000895d */ /* 0x004fea0003900000 */
[----:B------:R-:W2:Y:S02]  /*3350*/  @!P0 SYNCS.PHASECHK.TRANS64 P0, [R0+URZ], R3 ;  /* 0x00000003000085a7 */ /* 0x000ea400080010ff */
[----:B--2---:R-:W-:Y:S05]  /*3360*/  @P0 EXIT ;  /* 0x000000000000094d */ /* 0x004fea0003800000 */
[----:B------:R-:W-:Y:S05]  /*3370*/  BRA `(.L_x_40) ;  /* 0xfffffffc00ec7947 */ /* 0x000fea000383ffff */
.L_x_16:
[----:B------:R-:W2:Y:S02]  /*3380*/  S2UR UR4, SR_CgaCtaId ;  /* 0x00000000000479c3 */ /* 0x000ea40000008800 */
[----:B--2---:R-:W-:-:S04]  /*3390*/  UISETP.NE.AND UP0, UPT, UR4, URZ, UPT ;  /* 0x000000ff0400728c */ /* 0x004fc8000bf05270 */
[----:B------:R-:W-:-:S09]  /*33a0*/  UISETP.NE.OR UP0, UPT, UR15, 0x1, UP0 ;  /* 0x000000010f00788c */ /* 0x000fd20008705670 */
[----:B------:R-:W-:Y:S05]  /*33b0*/  BRA.U UP0, `(.L_x_41) ;  /* 0x0000000100b47547 */ /* 0x000fea000b800000 */
[----:B------:R-:W2:Y:S01]  /*33c0*/  S2UR UR5, SR_CgaCtaId ;  /* 0x00000000000579c3 */ /* 0x000ea20000008800 */
[----:B------:R-:W-:Y:S01]  /*33d0*/  UMOV UR4, 0x400 ;  /* 0x0000040000047882 */ /* 0x000fe20000000000 */
[----:B------:R-:W-:Y:S01]  /*33e0*/  HFMA2 R3, -RZ, RZ, 0, 5.9604644775390625e-08 ;  /* 0x00000001ff037431 */ /* 0x000fe200000001ff */
[----:B------:R-:W-:Y:S01]  /*33f0*/  ISETP.NE.AND P0, PT, R0, RZ, PT ;  /* 0x000000ff0000720c */ /* 0x000fe20003f05270 */
[----:B------:R-:W-:Y:S01]  /*3400*/  IMAD.MOV.U32 R8, RZ, RZ, RZ ;  /* 0x000000ffff087224 */ /* 0x000fe200078e00ff */
[----:B--2---:R-:W-:-:S04]  /*3410*/  ULEA UR4, UR5, UR4, 0x18 ;  /* 0x0000000405047291 */ /* 0x004fc8000f8ec0ff */
[----:B------:R-:W-:Y:S02]  /*3420*/  UIADD3 UR5, UPT, UPT, UR4, 0xc8, URZ ;  /* 0x000000c804057890 */ /* 0x000fe4000fffe0ff */
[----:B------:R-:W-:Y:S02]  /*3430*/  UIADD3 UR8, UPT, UPT, UR4, 0xc0, URZ ;  /* 0x000000c004087890 */ /* 0x000fe4000fffe0ff */
[----:B------:R-:W-:-:S12]  /*3440*/  UPRMT UR5, URZ, 0x654, UR5 ;  /* 0x00000654ff057896 */ /* 0x000fd80008000005 */
.L_x_44:
[----:B------:R-:W-:Y:S01]  /*3450*/  SHF.L.U32 R7, R3, 0x1f, RZ ;  /* 0x0000001f03077819 */ /* 0x000fe200000006ff */
[----:B------:R-:W-:Y:S02]  /*3460*/  IMAD.U32 R9, RZ, RZ, UR8 ;  /* 0x00000008ff097e24 */ /* 0x000fe4000f8e00ff */
[----:B------:R-:W-:Y:S01]  /*3470*/  @!P0 IMAD.MOV.U32 R5, RZ, RZ, 0x10 ;  /* 0x00000010ff058424 */ /* 0x000fe200078e00ff */
[----:B------:R-:W2:Y:S02]  /*3480*/  SYNCS.PHASECHK.TRANS64.TRYWAIT P1, [UR4+0xc8], R7 ;  /* 0x0000c807ff0075a7 */ /* 0x000ea40008021104 */
[----:B------:R-:W-:-:S04]  /*3490*/  PRMT R9, R0, 0x654, R9 ;  /* 0x0000065400097816 */ /* 0x000fc80000000009 */
[----:B------:R-:W-:Y:S01]  /*34a0*/  SEL R2, R9, R2, !P0 ;  /* 0x0000000209027207 */ /* 0x000fe20004000000 */
[----:B--2---:R-:W-:Y:S06]  /*34b0*/  @!P1 BRA `(.L_x_42) ;  /* 0x0000005c008c9947 */ /* 0x004fec0003800000 */
.L_x_130:
[----:B------:R-:W-:Y:S01]  /*34c0*/  UIADD3 UR6, UPT, UPT, UR4, 0x100, URZ ;  /* 0x0000010004067890 */ /* 0x000fe2000fffe0ff */
[----:B------:R3:W-:Y:S01]  /*34d0*/  @!P0 SYNCS.ARRIVE.TRANS64.RED RZ, [R2+URZ], R5 ;  /* 0x0000000502ff89a7 */ /* 0x0007e200080004ff */
[----:B------:R-:W-:Y:S01]  /*34e0*/  UIADD3 UR7, UPT, UPT, UR4, 0xc0, URZ ;  /* 0x000000c004077890 */ /* 0x000fe2000fffe0ff */
[----:B------:R-:W-:-:S08]  /*34f0*/  LOP3.LUT R3, R3, 0x1, RZ, 0x3c, !PT ;  /* 0x0000000103037812 */ /* 0x000fd000078e3cff */
[----:B------:R-:W-:Y:S06]  /*3500*/  UGETNEXTWORKID.BROADCAST [UR6], [UR7] ;  /* 0x00000000060073ca */ /* 0x000fec0008000100 */
[----:B---3--:R-:W-:-:S04]  /*3510*/  SHF.L.U32 R5, R8, 0x1f, RZ ;  /* 0x0000001f08057819 */ /* 0x008fc800000006ff */
[----:B------:R-:W3:Y:S02]  /*3520*/  SYNCS.PHASECHK.TRANS64.TRYWAIT P1, [UR4+0xc0], R5 ;  /* 0x0000c005ff0075a7 */ /* 0x000ee40008021104 */
[----:B---3--:R-:W-:Y:S05]  /*3530*/  @!P1 BRA `(.L_x_43) ;  /* 0x0000005c00849947 */ /* 0x008fea0003800000 */
.L_x_132:
[----:B--2---:R-:W2:Y:S01]  /*3540*/  LDS.128 R4, [UR4+0x100] ;  /* 0x00010004ff047984 */ /* 0x004ea20008000c00 */
[----:B------:R-:W-:Y:S01]  /*3550*/  LOP3.LUT R8, R8, 0x1, RZ, 0x3c, !PT ;  /* 0x0000000108087812 */ /* 0x000fe200078e3cff */
[----:B------:R-:W-:Y:S01]  /*3560*/  @!PT LDS RZ, [RZ] ;  /* 0x00000000fffff984 */ /* 0x000fe20000000800 */
[----:B------:R-:W-:Y:S01]  /*3570*/  @!PT LDS RZ, [RZ] ;  /* 0x00000000fffff984 */ /* 0x000fe20000000800 */
[----:B------:R-:W-:Y:S01]  /*3580*/  @!PT LDS RZ, [RZ] ;  /* 0x00000000fffff984 */ /* 0x000fe20000000800 */
[----:B------:R-:W-:Y:S01]  /*3590*/  @!PT LDS RZ, [RZ] ;  /* 0x00000000fffff984 */ /* 0x000fe20000000800 */
[----:B------:R3:W-:Y:S06]  /*35a0*/  MEMBAR.ALL.CTA ;  /* 0x0000000000007992 */ /* 0x0007ec0000008000 */
[----:B---3--:R-:W3:Y:S02]  /*35b0*/  FENCE.VIEW.ASYNC.S ;  /* 0x00000000000073c6 */ /* 0x008ee40000000000 */
[----:B---3--:R-:W-:Y:S01]  /*35c0*/  SYNCS.ARRIVE.TRANS64.RED.A1T0 RZ, [UR5], RZ ;  /* 0x000000ffffff79a7 */ /* 0x008fe20008100405 */
[----:B--2---:R-:W-:-:S13]  /*35d0*/  LOP3.LUT P1, RZ, R6, 0x1, RZ, 0xc0, !PT ;  /* 0x0000000106ff7812 */ /* 0x004fda000782c0ff */
[----:B------:R-:W-:Y:S05]  /*35e0*/  @P1 BRA `(.L_x_44) ;  /* 0xfffffffc00981947 */ /* 0x000fea000383ffff */
[----:B------:R-:W-:-:S04]  /*35f0*/  SHF.L.U32 R0, R3, 0x1f, RZ ;  /* 0x0000001f03007819 */ /* 0x000fc800000006ff */
[----:B------:R-:W2:Y:S02]  /*3600*/  SYNCS.PHASECHK.TRANS64 P0, [UR4+0xc8], R0 ;  /* 0x0000c800ff0075a7 */ /* 0x000ea40008001004 */
[----:B-12---:R-:W-:Y:S05]  /*3610*/  @P0 EXIT ;  /* 0x000000000000094d */ /* 0x006fea0003800000 */
[----:B------:R-:W-:-:S07]  /*3620*/  MOV R0, UR4 ;  /* 0x0000000400007c02 */ /* 0x000fce0008000f00 */
.L_x_45:
[----:B-1----:R-:W-:-:S04]  /*3630*/  SHF.L.U32 R5, R3, 0x1f, RZ ;  /* 0x0000001f03057819 */ /* 0x002fc800000006ff */
[----:B------:R1:W2:Y:S03]  /*3640*/  SYNCS.PHASECHK.TRANS64.TRYWAIT P0, [R0+URZ+0xc8], R5 ;  /* 0x0000c805000075a7 */ /* 0x0002a600080011ff */
[----:B--2---:R-:W-:Y:S05]  /*3650*/  @!P0 NANOSLEEP.SYNCS 0x989680 ;  /* 0x009896800000895d */ /* 0x004fea0003900000 */
[----:B------:R-:W2:Y:S02]  /*3660*/  @!P0 SYNCS.PHASECHK.TRANS64 P0, [R0+URZ+0xc8], R5 ;  /* 0x0000c805000085a7 */ /* 0x000ea400080010ff */
[----:B--2---:R-:W-:Y:S05]  /*3670*/  @P0 EXIT ;  /* 0x000000000000094d */ /* 0x004fea0003800000 */
[----:B------:R-:W-:Y:S05]  /*3680*/  BRA `(.L_x_45) ;  /* 0xfffffffc00e87947 */ /* 0x000fea000383ffff */
.L_x_41:
[----:B------:R-:W-:-:S09]  /*3690*/  UISETP.NE.AND UP0, UPT, UR15, URZ, UPT ;  /* 0x000000ff0f00728c */ /* 0x000fd2000bf05270 */
[----:B------:R-:W-:Y:S05]  /*36a0*/  BRA.U UP0, `(.L_x_46) ;  /* 0x0000000d00807547 */ /* 0x000fea000b800000 */
[----:B------:R-:W2:Y:S01]  /*36b0*/  S2UR UR7, SR_CgaCtaId ;  /* 0x00000000000779c3 */ /* 0x000ea20000008800 */
[----:B------:R-:W-:Y:S01]  /*36c0*/  UMOV UR4, 0x40 ;  /* 0x0000004000047882 */ /* 0x000fe20000000000 */
[----:B------:R-:W-:Y:S01]  /*36d0*/  NOP ;  /* 0x0000000000007918 */ /* 0x000fe20000000000 */
[----:B------:R-:W-:Y:S01]  /*36e0*/  UMOV UR6, 0x400 ;  /* 0x0000040000067882 */ /* 0x000fe20000000000 */
[----:B--2---:R-:W-:Y:S02]  /*36f0*/  ULEA UR5, UR7, UR4, 0x18 ;  /* 0x0000000407057291 */ /* 0x004fe4000f8ec0ff */
[----:B------:R-:W-:-:S07]  /*3700*/  ULEA UR6, UR7, UR6, 0x18 ;  /* 0x0000000607067291 */ /* 0x000fce000f8ec0ff */
[----:B------:R-:W2:Y:S02]  /*3710*/  LDS.U8 R0, [UR5+0x1c] ;  /* 0x00001c05ff007984 */ /* 0x000ea40008000000 */
[----:B--2---:R-:W-:-:S13]  /*3720*/  ISETP.NE.AND P0, PT, R0, RZ, PT ;  /* 0x000000ff0000720c */ /* 0x004fda0003f05270 */
[----:B------:R-:W-:Y:S05]  /*3730*/  @P0 BRA `(.L_x_47) ;  /* 0x0000000000580947 */ /* 0x000fea0003800000 */
[----:B------:R-:W-:-:S13]  /*3740*/  ELECT P0, URZ, PT ;  /* 0x0000000000ff782f */ /* 0x000fda0003800000 */
[----:B------:R-:W-:Y:S05]  /*3750*/  @!P0 BRA `(.L_x_48) ;  /* 0x0000000000608947 */ /* 0x000fea0003800000 */
[----:B------:R-:W-:Y:S01]  /*3760*/  UMOV UR4, 0x10 ;  /* 0x0000001000047882 */ /* 0x000fe20000000000 */
[----:B------:R-:W-:Y:S01]  /*3770*/  HFMA2 R0, -RZ, RZ, 0, 5.9604644775390625e-08 ;  /* 0x00000001ff007431 */ /* 0x000fe200000001ff */
[----:B------:R-:W-:-:S03]  /*3780*/  MOV R2, 0xffff ;  /* 0x0000ffff00027802 */ /* 0x000fc60000000f00 */
[----:B------:R-:W-:Y:S04]  /*3790*/  DEPBAR.LE SB2, 0x36 ;  /* 0x0000ad800000791a */ /* 0x000fe80000000000 */
[----:B------:R-:W2:Y:S02]  /*37a0*/  UTCATOMSWS.FIND_AND_SET.ALIGN UP0, UR4, UR4 ;  /* 0x00000004000475e3 */ /* 0x000ea40008000800 */
[----:B--2---:R-:W-:Y:S01]  /*37b0*/  MOV R3, UR4 ;  /* 0x0000000400037c02 */ /* 0x004fe20008000f00 */
[----:B------:R-:W-:Y:S06]  /*37c0*/  BRA.U UP0, `(.L_x_49) ;  /* 0x0000000100187547 */ /* 0x000fec000b800000 */
.L_x_50:
[----:B------:R-:W-:Y:S05]  /*37d0*/  NANOSLEEP 0x64 ;  /* 0x000000640000795d */ /* 0x000fea0003800000 */
[----:B------:R-:W-:-:S05]  /*37e0*/  UMOV UR4, 0x10 ;  /* 0x0000001000047882 */ /* 0x000fca0000000000 */
[----:B------:R-:W-:Y:S04]  /*37f0*/  DEPBAR.LE SB2, 0x36 ;  /* 0x0000ad800000791a */ /* 0x000fe80000000000 */
[----:B------:R-:W2:Y:S02]  /*3800*/  UTCATOMSWS.FIND_AND_SET.ALIGN UP0, UR4, UR4 ;  /* 0x00000004000475e3 */ /* 0x000ea40008000800 */
[----:B--2---:R-:W-:Y:S01]  /*3810*/  MOV R3, UR4 ;  /* 0x0000000400037c02 */ /* 0x004fe20008000f00 */
[----:B------:R-:W-:Y:S05]  /*3820*/  BRA.U !UP0, `(.L_x_50) ;  /* 0xfffffffd08e87547 */ /* 0x000fea000b83ffff */
.L_x_49:
[-C--:B------:R-:W-:Y:S02]  /*3830*/  SHF.L.U32 R2, R2, R3.reuse, RZ ;  /* 0x0000000302027219 */ /* 0x080fe400000006ff */
[----:B------:R-:W-:Y:S01]  /*3840*/  SHF.L.U32 R0, R0, R3, RZ ;  /* 0x0000000300007219 */ /* 0x000fe200000006ff */
[----:B------:R-:W-:Y:S02]  /*3850*/  IMAD.SHL.U32 R3, R3, 0x20, RZ ;  /* 0x0000002003037824 */ /* 0x000fe400078e00ff */
[----:B------:R2:W-:Y:S04]  /*3860*/  ATOMS.OR RZ, [UR5+0x14], R2 ;  /* 0x00001402ffff798c */ /* 0x0005e8000b000005 */
[----:B------:R2:W-:Y:S04]  /*3870*/  ATOMS.OR RZ, [UR5+0x18], R0 ;  /* 0x00001800ffff798c */ /* 0x0005e8000b000005 */
[----:B------:R2:W-:Y:S01]  /*3880*/  STS [UR6+0x110], R3 ;  /* 0x00011003ff007988 */ /* 0x0005e20008000806 */
[----:B------:R-:W-:Y:S05]  /*3890*/  BRA `(.L_x_48) ;  /* 0x0000000000107947 */ /* 0x000fea0003800000 */
.L_x_47:
[----:B------:R-:W-:Y:S02]  /*38a0*/  MOV R0, 0xffffffff ;  /* 0xffffffff00007802 */ /* 0x000fe40000000f00 */
[----:B------:R-:W-:-:S03]  /*38b0*/  MOV R2, 0x38e0 ;  /* 0x000038e000027802 */ /* 0x000fc60000000f00 */
[----:B------:R2:W-:Y:S04]  /*38c0*/  STS [UR6+0x110], R0 ;  /* 0x00011000ff007988 */ /* 0x0005e80008000806 */
[----:B-12--5:R-:W-:Y:S05]  /*38d0*/  CALL.REL.NOINC `($__internal_1_$__cuda_sm10x_tcgen05_guardrail_trap_phase_invalid_during_alloc) ;  /* 0x0000006000187944 */ /* 0x026fea0003c00000 */
.L_x_48:
[----:B------:R-:W-:Y:S05]  /*38e0*/  WARPSYNC.ALL ;  /* 0x0000000000007948 */ /* 0x000fea0003800000 */
[----:B------:R-:W3:Y:S01]  /*38f0*/  S2UR UR4, SR_CgaCtaId ;  /* 0x00000000000479c3 */ /* 0x000ee20000008800 */
[----:B------:R-:W-:Y:S01]  /*3900*/  UMOV UR21, 0x400 ;  /* 0x0000040000157882 */ /* 0x000fe20000000000 */
[----:B------:R-:W-:-:S06]  /*3910*/  NOP ;  /* 0x0000000000007918 */ /* 0x000fcc0000000000 */
[----:B------:R-:W-:Y:S06]  /*3920*/  BAR.ARV 0x6, 0xa0 ;  /* 0x0182800000007b1d */ /* 0x000fec0000002000 */
[----:B------:R-:W4:Y:S01]  /*3930*/  LDCU UR5, c[0x0][0x394] ;  /* 0x00007280ff0577ac */ /* 0x000f220008000800 */
[----:B------:R-:W-:Y:S01]  /*3940*/  IMAD.MOV.U32 R10, RZ, RZ, 0x1 ;  /* 0x00000001ff0a7424 */ /* 0x000fe200078e00ff */
[----:B------:R-:W-:Y:S01]  /*3950*/  CS2R R8, SRZ ;  /* 0x0000000000087805 */ /* 0x000fe2000001ff00 */
[----:B------:R-:W-:Y:S01]  /*3960*/  UMOV UR24, URZ ;  /* 0x000000ff00187c82 */ /* 0x000fe20008000000 */
[----:B------:R-:W-:Y:S01]  /*3970*/  UMOV UR18, URZ ;  /* 0x000000ff00127c82 */ /* 0x000fe20008000000 */
[----:B------:R-:W-:Y:S01]  /*3980*/  UMOV UR32, 0x0 ;  /* 0x0000000000207882 */ /* 0x000fe20000000000 */
[----:B------:R-:W-:Y:S01]  /*3990*/  UMOV UR33, 0x8118490 ;  /* 0x0811849000217882 */ /* 0x000fe20000000000 */
[----:B------:R-:W-:Y:S01]  /*39a0*/  UMOV UR30, 0x0 ;  /* 0x00000000001e7882 */ /* 0x000fe20000000000 */
[----:B------:R-:W-:Y:S01]  /*39b0*/  UMOV UR31, 0x8118490 ;  /* 0x08118490001f7882 */ /* 0x000fe20000000000 */
[----:B---3--:R-:W-:Y:S01]  /*39c0*/  ULEA UR21, UR4, UR21, 0x18 ;  /* 0x0000001504157291 */ /* 0x008fe2000f8ec0ff */
[----:B------:R-:W3:Y:S03]  /*39d0*/  LDCU UR4, c[0x0][0x394] ;  /* 0x00007280ff0477ac */ /* 0x000ee60008000800 */
[----:B------:R-:W-:-:S02]  /*39e0*/  UIADD3 UR22, UPT, UPT, UR21, 0x6400, URZ ;  /* 0x0000640015167890 */ /* 0x000fc4000fffe0ff */
[----:B------:R-:W-:-:S03]  /*39f0*/  UIADD3 UR23, UPT, UPT, UR21, 0x26400, URZ ;  /* 0x0002640015177890 */ /* 0x000fc6000fffe0ff */
[----:B------:R-:W2:Y:S01]  /*3a00*/  LDS R11, [UR21+0x110] ;  /* 0x00011015ff0b7984 */ /* 0x000ea20008000800 */
[----:B------:R-:W-:Y:S02]  /*3a10*/  USHF.R.U32.HI UR22, URZ, 0x4, UR22 ;  /* 0x00000004ff167899 */ /* 0x000fe40008011616 */
[----:B------:R-:W-:Y:S02]  /*3a20*/  UIADD3 UR35, UPT, UPT, UR21, 0xc8, URZ ;  /* 0x000000c815237890 */ /* 0x000fe4000fffe0ff */
[----:B------:R-:W-:Y:S02]  /*3a30*/  USHF.R.U32.HI UR23, URZ, 0x4, UR23 ;  /* 0x00000004ff177899 */ /* 0x000fe40008011617 */
[----:B------:R-:W-:Y:S02]  /*3a40*/  ULOP3.LUT UR22, UR22, 0x3fff, URZ, 0xc0, !UPT ;  /* 0x00003fff16167892 */ /* 0x000fe4000f8ec0ff */
[----:B------:R-:W-:Y:S02]  /*3a50*/  UPRMT UR35, URZ, 0x654, UR35 ;  /* 0x00000654ff237896 */ /* 0x000fe40008000023 */
[----:B---3--:R-:W-:-:S02]  /*3a60*/  UIADD3 UR4, UPT, UPT, UR4, 0x3f, URZ ;  /* 0x0000003f04047890 */ /* 0x008fc4000fffe0ff */
[----:B------:R-:W-:Y:S02]  /*3a70*/  ULOP3.LUT UR23, UR23, 0x3fff, URZ, 0xc0, !UPT ;  /* 0x00003fff17177892 */ /* 0x000fe4000f8ec0ff */
[----:B------:R-:W-:Y:S02]  /*3a80*/  USHF.R.S32.HI UR34, URZ, 0x1f, UR4 ;  /* 0x0000001fff227899 */ /* 0x000fe40008011404 */
[----:B------:R-:W-:Y:S02]  /*3a90*/  ULOP3.LUT UR22, UR22, 0x2000000, URZ, 0xfc, !UPT ;  /* 0x0200000016167892 */ /* 0x000fe4000f8efcff */
[----:B------:R-:W-:Y:S02]  /*3aa0*/  ULEA.HI UR34, UR34, UR4, URZ, 0x6 ;  /* 0x0000000422227291 */ /* 0x000fe4000f8f30ff */
[----:B----4-:R-:W-:Y:S02]  /*3ab0*/  UISETP.GE.AND UP4, UPT, UR5, 0x1, UPT ;  /* 0x000000010500788c */ /* 0x010fe4000bf86270 */
[----:B------:R-:W-:Y:S01]  /*3ac0*/  USHF.R.S32.HI UR34, URZ, 0x6, UR34 ;  /* 0x00000006ff227899 */ /* 0x000fe20008011422 */
[----:B------:R-:W-:Y:S01]  /*3ad0*/  UMOV UR28, 0x0 ;  /* 0x00000000001c7882 */ /* 0x000fe20000000000 */
[----:B------:R-:W-:-:S02]  /*3ae0*/  UMOV UR29, 0x8118490 ;  /* 0x08118490001d7882 */ /* 0x000fc40000000000 */
[----:B------:R-:W-:Y:S01]  /*3af0*/  UISETP.LT.AND UP0, UPT, UR34, 0x1, UPT ;  /* 0x000000012200788c */ /* 0x000fe2000bf01270 */
[----:B------:R-:W-:Y:S01]  /*3b00*/  UMOV UR26, 0x0 ;  /* 0x00000000001a7882 */ /* 0x000fe20000000000 */
[----:B------:R-:W-:Y:S02]  /*3b10*/  UMOV UR27, 0x8118490 ;  /* 0x08118490001b7882 */ /* 0x000fe40000000000 */
[----:B------:R-:W-:-:S04]  /*3b20*/  USEL UR36, UR34, 0x1, !UP0 ;  /* 0x0000000122247887 */ /* 0x000fc8000c000000 */
[----:B------:R-:W-:Y:S01]  /*3b30*/  UIADD3 UR36, UPT, UPT, -UR36, URZ, URZ ;  /* 0x000000ff24247290 */ /* 0x000fe2000fffe1ff */
[C---:B--2---:R-:W-:Y:S01]  /*3b40*/  VIADD R3, R11.reuse, 0x40 ;  /* 0x000000400b037836 */ /* 0x044fe20000000000 */
[----:B------:R-:W-:-:S04]  /*3b50*/  LOP3.LUT R2, R11, 0xffff, RZ, 0xc0, !PT ;  /* 0x0000ffff0b027812 */ /* 0x000fc800078ec0ff */
[----:B------:R-:W-:-:S05]  /*3b60*/  LOP3.LUT R3, R3, 0xffff, RZ, 0xc0, !PT ;  /* 0x0000ffff03037812 */ /* 0x000fca00078ec0ff */
[----:B------:R2:W-:Y:S02]  /*3b70*/  STL.64 [R1], R2 ;  /* 0x0000000201007387 */ /* 0x0005e40000100a00 */
.L_x_57:
[----:B--2---:R-:W-:-:S04]  /*3b80*/  SHF.L.U32 R3, R9, 0x1f, RZ ;  /* 0x0000001f09037819 */ /* 0x004fc800000006ff */
[----:B------:R-:W2:Y:S02]  /*3b90*/  SYNCS.PHASECHK.TRANS64.TRYWAIT P0, [UR21+0xc0], R3 ;  /* 0x0000c003ff0075a7 */ /* 0x000ea40008001115 */
[----:B--23--:R-:W-:Y:S05]  /*3ba0*/  @!P0 BRA `(.L_x_51) ;  /* 0x0000005800008947 */ /* 0x00cfea0003800000 */
.L_x_134:
[----:B------:R-:W3:Y:S01]  /*3bb0*/  LDS.128 R4, [UR21+0x100] ;  /* 0x00010015ff047984 */ /* 0x000ee20008000c00 */
[----:B------:R-:W-:Y:S01]  /*3bc0*/  ULEA UR25, UR24, UR21, 0x3 ;  /* 0x0000001518197291 */ /* 0x000fe2000f8e18ff */
[----:B--2---:R-:W-:Y:S01]  /*3bd0*/  SHF.L.U32 R3, R10, 0x1f, RZ ;  /* 0x0000001f0a037819 */ /* 0x004fe200000006ff */
[----:B------:R-:W-:Y:S01]  /*3be0*/  @!PT LDS RZ, [RZ] ;  /* 0x00000000fffff984 */ /* 0x000fe20000000800 */
[----:B------:R-:W-:Y:S01]  /*3bf0*/  @!PT LDS RZ, [RZ] ;  /* 0x00000000fffff984 */ /* 0x000fe20000000800 */
[----:B------:R-:W-:Y:S01]  /*3c00*/  @!PT LDS RZ, [RZ] ;  /* 0x00000000fffff984 */ /* 0x000fe20000000800 */
[----:B------:R-:W-:Y:S01]  /*3c10*/  @!PT LDS RZ, [RZ] ;  /* 0x00000000fffff984 */ /* 0x000fe20000000800 */
[----:B------:R2:W-:Y:S06]  /*3c20*/  MEMBAR.ALL.CTA ;  /* 0x0000000000007992 */ /* 0x0005ec0000008000 */
[----:B--2---:R-:W2:Y:S02]  /*3c30*/  FENCE.VIEW.ASYNC.S ;  /* 0x00000000000073c6 */ /* 0x004ea40000000000 */
[----:B--2---:R-:W-:Y:S01]  /*3c40*/  SYNCS.ARRIVE.TRANS64.RED.A1T0 RZ, [UR35], RZ ;  /* 0x000000ffffff79a7 */ /* 0x004fe20008100423 */
[----:B------:R-:W2:Y:S02]  /*3c50*/  SYNCS.PHASECHK.TRANS64.TRYWAIT P0, [UR25+0xe0], R3 ;  /* 0x0000e003ff0075a7 */ /* 0x000ea40008001119 */
[----:B--23--:R-:W-:Y:S05]  /*3c60*/  @!P0 BRA `(.L_x_52) ;  /* 0x0000005400e88947 */ /* 0x00cfea0003800000 */
.L_x_136:
[----:B------:R-:W-:Y:S05]  /*3c70*/  BRA.U !UP4, `(.L_x_53) ;  /* 0x000000010cf87547 */ /* 0x000fea000b800000 */
[----:B--2---:R-:W-:Y:S01]  /*3c80*/  IMAD.U32 R0, RZ, RZ, UR24 ;  /* 0x00000018ff007e24 */ /* 0x004fe2000f8e00ff */
[----:B------:R-:W-:-:S04]  /*3c90*/  ULEA UR4, UR18, UR21, 0x3 ;  /* 0x0000001512047291 */ /* 0x000fc8000f8e18ff */
[----:B------:R-:W-:Y:S02]  /*3ca0*/  LEA R2, R0, R1, 0x2 ;  /* 0x0000000100027211 */ /* 0x000fe400078e10ff */
[----:B------:R-:W-:-:S04]  /*3cb0*/  SHF.L.U32 R0, R8, 0x1f, RZ ;  /* 0x0000001f08007819 */ /* 0x000fc800000006ff */
[----:B------:R-:W5:Y:S01]  /*3cc0*/  LDL R2, [R2] ;  /* 0x0000000002027983 */ /* 0x000f620000100800 */
[----:B------:R2:W3:Y:S01]  /*3cd0*/  SYNCS.PHASECHK.TRANS64.TRYWAIT P2, [UR4], R0 ;  /* 0x00000000ff0075a7 */ /* 0x0004e20008041104 */
[----:B------:R-:W-:Y:S01]  /*3ce0*/  UPLOP3.LUT UP2, UPT, UPT, UPT, UPT, 0x40, 0x4 ;  /* 0x000000000004789c */ /* 0x000fe20003f4e870 */
[----:B------:R-:W-:Y:S01]  /*3cf0*/  UMOV UR20, UR36 ;  /* 0x0000002400147c82 */ /* 0x000fe20008000000 */
[----:B------:R-:W-:Y:S01]  /*3d00*/  UMOV UR19, UR34 ;  /* 0x0000002200137c82 */ /* 0x000fe20008000000 */
[----:B------:R-:W-:-:S08]  /*3d10*/  UMOV UR5, UR18 ;  /* 0x0000001200057c82 */ /* 0x000fd00008000000 */
.L_x_56:
[----:B------:R-:W-:Y:S02]  /*3d20*/  UIADD3 UR20, UPT, UPT, UR20, 0x1, URZ ;  /* 0x0000000114147890 */ /* 0x000fe4000fffe0ff */
[----:B------:R-:W-:Y:S02]  /*3d30*/  ULEA UR17, UR5, UR21, 0x3 ;  /* 0x0000001505117291 */ /* 0x000fe4000f8e18ff */
[----:B------:R-:W-:Y:S01]  /*3d40*/  UISETP.NE.AND UP3, UPT, UR20, URZ, UPT ;  /* 0x000000ff1400728c */ /* 0x000fe2000bf65270 */
[----:B--234-:R-:W-:Y:S10]  /*3d50*/  @P2 BRA `(.L_x_54) ;  /* 0x00000000000c2947 */ /* 0x01cff40003800000 */
[----:B------:R-:W-:Y:S04]  /*3d60*/  SHF.L.U32 R3, R8, 0x1f, RZ ;  /* 0x0000001f08037819 */ /* 0x000fe800000006ff */
[----:B------:R-:W3:Y:S02]  /*3d70*/  SYNCS.PHASECHK.TRANS64.TRYWAIT P0, [UR17], R3 ;  /* 0x00000003ff0075a7 */ /* 0x000ee40008001111 */
[----:B---3--:R-:W-:Y:S05]  /*3d80*/  @!P0 BRA `(.L_x_55) ;  /* 0x0000005400b88947 */ /* 0x008fea0003800000 */
.L_x_54:
[----:B------:R-:W-:Y:S01]  /*3d90*/  UISETP.NE.AND UP0, UPT, UR19, 0x1, UPT ;  /* 0x000000011300788c */ /* 0x000fe2000bf05270 */
[----:B------:R-:W-:Y:S01]  /*3da0*/  PLOP3.LUT P2, PT, PT, PT, PT, 0x80, 0x8 ;  /* 0x000000000008781c */ /* 0x000fe20003f4f070 */
[----:B------:R-:W-:Y:S01]  /*3db0*/  UIADD3 UR4, UPT, UPT, UR5, 0x1, URZ ;  /* 0x0000000105047890 */ /* 0x000fe2000fffe0ff */
[----:B------:R-:W-:Y:S11]  /*3dc0*/  ELECT P1, URZ, PT ;  /* 0x0000000000ff782f */ /* 0x000ff60003820000 */
[----:B------:R-:W-:Y:S02]  /*3dd0*/  @!UPT UIADD3 URZ, UPT, UPT, URZ, URZ, URZ ;  /* 0x000000fffffff290 */ /* 0x000fe4000fffe0ff */
[----:B-----5:R-:W-:Y:S01]  /*3de0*/  @P1 R2UR.BROADCAST UR8, R2 ;  /* 0x00000000020812ca */ /* 0x020fe200008e0000 */
[----:B------:R-:W-:Y:S01]  /*3df0*/  UISETP.NE.AND UP1, UPT, UR4, 0x8, UPT ;  /* 0x000000080400788c */ /* 0x000fe2000bf25270 */
[----:B------:R-:W-:Y:S01]  /*3e00*/  PLOP3.LUT P0, PT, PT, PT, UP0, 0x80, 0x8 ;  /* 0x000000000008781c */ /* 0x000fe20003f0f008 */
[----:B------:R-:W-:Y:S02]  /*3e10*/  ULEA UR10, UR5, UR23, 0x9 ;  /* 0x00000017050a7291 */ /* 0x000fe4000f8e48ff */
[----:B------:R-:W-:Y:S02]  /*3e20*/  USEL UR6, URZ, 0x1, UP1 ;  /* 0x00000001ff067887 */ /* 0x000fe40008800000 */
[----:B------:R-:W-:Y:S02]  /*3e30*/  USEL UR18, UR4, URZ, UP1 ;  /* 0x000000ff04127287 */ /* 0x000fe40008800000 */
[----:B------:R-:W-:Y:S02]  /*3e40*/  ULEA UR14, UR5, UR22, 0xa ;  /* 0x00000016050e7291 */ /* 0x000fe4000f8e50ff */
[----:B------:R-:W-:Y:S01]  /*3e50*/  @UP0 ULEA UR4, UR18, UR21, 0x3 ;  /* 0x0000001512040291 */ /* 0x000fe2000f8e18ff */
[----:B------:R-:W-:Y:S01]  /*3e60*/  LOP3.LUT R8, R8, UR6, RZ, 0x3c, !PT ;  /* 0x0000000608087c12 */ /* 0x000fe2000f8e3cff */
[----:B------:R-:W-:Y:S02]  /*3e70*/  UIADD3 UR6, UPT, UPT, UR10, 0x80, URZ ;  /* 0x000000800a067890 */ /* 0x000fe4000fffe0ff */
[----:B------:R-:W-:Y:S01]  /*3e80*/  UIADD3 UR12, UPT, UPT, UR10, 0x100, URZ ;  /* 0x000001000a0c7890 */ /* 0x000fe2000fffe0ff */
[----:B--2---:R-:W-:Y:S01]  /*3e90*/  @P0 SHF.L.U32 R0, R8, 0x1f, RZ ;  /* 0x0000001f08000819 */ /* 0x004fe200000006ff */
[----:B------:R-:W-:Y:S01]  /*3ea0*/  UIADD3 UR19, UPT, UPT, UR19, -0x1, URZ ;  /* 0xffffffff13137890 */ /* 0x000fe2000fffe0ff */
[----:B------:R-:W-:Y:S02]  /*3eb0*/  UMOV UR11, 0x40004040 ;  /* 0x40004040000b7882 */ /* 0x000fe40000000000 */
[----:B------:R4:W2:Y:S01]  /*3ec0*/  @P0 SYNCS.PHASECHK.TRANS64.TRYWAIT P2, [UR4], R0 ;  /* 0x00000000ff0005a7 */ /* 0x0008a20008041104 */
[----:B------:R-:W-:Y:S11]  /*3ed0*/  ELECT P0, URZ, PT ;  /* 0x0000000000ff782f */ /* 0x000ff60003800000 */
[----:B------:R-:W-:Y:S02]  /*3ee0*/  @!UPT UIADD3 URZ, UPT, UPT, URZ, URZ, URZ ;  /* 0x000000fffffff290 */ /* 0x000fe4000fffe0ff */
[C---:B------:R-:W-:Y:S01]  /*3ef0*/  @P0 R2UR.BROADCAST UR16, R2.reuse ;  /* 0x00000000021002ca */ /* 0x040fe200008e0000 */
[----:B------:R-:W-:Y:S01]  /*3f00*/  UIADD3 UR4, UPT, UPT, UR14, 0x80, URZ ;  /* 0x000000800e047890 */ /* 0x000fe2000fffe0ff */
[----:B------:R-:W-:Y:S01]  /*3f10*/  ELECT P0, URZ, PT ;  /* 0x0000000000ff782f */ /* 0x000fe20003800000 */
[----:B------:R-:W-:Y:S01]  /*3f20*/  UMOV UR15, 0x40004040 ;  /* 0x40004040000f7882 */ /* 0x000fe20000000000 */
[----:B------:R-:W-:Y:S01]  /*3f30*/  UMOV UR7, 0x40004040 ;  /* 0x4000404000077882 */ /* 0x000fe20000000000 */
[----:B------:R3:W-:Y:S01]  /*3f40*/  UTCHMMA gdesc[UR14], gdesc[UR10], tmem[UR8], tmem[UR32], idesc[UR33], UP2 ;  /* 0x00ff200a0e0075ea */ /* 0x0007e20009000008 */
[----:B------:R-:W-:Y:S01]  /*3f50*/  UPLOP3.LUT UP2, UPT, UPT, UPT, UPT, 0x80, 0x8 ;  /* 0x000000000008789c */ /* 0x000fe20003f4f070 */
[----:B------:R-:W-:Y:S01]  /*3f60*/  UMOV UR5, 0x40004040 ;  /* 0x4000404000057882 */ /* 0x000fe20000000000 */
[----:B------:R-:W-:Y:S01]  /*3f70*/  UMOV UR13, 0x40004040 ;  /* 0x40004040000d7882 */ /* 0x000fe20000000000 */
[----:B------:R-:W-:Y:S04]  /*3f80*/  UMOV UR9, 0x40004040 ;  /* 0x4000404000097882 */ /* 0x000fe80000000000 */
[----:B------:R1:W-:Y:S01]  /*3f90*/  UTCHMMA gdesc[UR4], gdesc[UR6], tmem[UR16], tmem[UR30], idesc[UR31], UPT ;  /* 0x00ff1e06040075ea */ /* 0x0003e2000b800010 */
[----:B---3--:R-:W-:Y:S01]  /*3fa0*/  UIADD3 UR8, UPT, UPT, UR14, 0x100, URZ ;  /* 0x000001000e087890 */ /* 0x008fe2000fffe0ff */
[C---:B------:R-:W-:Y:S02]  /*3fb0*/  @P0 R2UR.BROADCAST UR15, R2.reuse ;  /* 0x00000000020f02ca */ /* 0x040fe400008e0000 */
[----:B------:R-:W-:Y:S01]  /*3fc0*/  ELECT P0, URZ, PT ;  /* 0x0000000000ff782f */ /* 0x000fe20003800000 */
[----:B------:R-:W-:Y:S02]  /*3fd0*/  UIADD3 UR10, UPT, UPT, UR10, 0x180, URZ ;  /* 0x000001800a0a7890 */ /* 0x000fe4000fffe0ff */
[----:B-1----:R-:W-:Y:S10]  /*3fe0*/  UIADD3 UR6, UPT, UPT, UR14, 0x180, URZ ;  /* 0x000001800e067890 */ /* 0x002ff4000fffe0ff */
[----:B------:R-:W-:Y:S01]  /*3ff0*/  @P0 R2UR.BROADCAST UR14, R2 ;  /* 0x00000000020e02ca */ /* 0x000fe200008e0000 */
[----:B------:R-:W-:Y:S01]  /*4000*/  UIADD3 UR4, UPT, UPT, UR17, 0x40, URZ ;  /* 0x0000004011047890 */ /* 0x000fe2000fffe0ff */
[----:B------:R-:W-:Y:S01]  /*4010*/  UMOV UR5, UR18 ;  /* 0x0000001200057c82 */ /* 0x000fe20008000000 */
[----:B------:R4:W-:Y:S10]  /*4020*/  UTCHMMA gdesc[UR8], gdesc[UR12], tmem[UR15], tmem[UR28], idesc[UR29], UPT ;  /* 0x00ff1c0c080075ea */ /* 0x0009f4000b80000f */
[----:B------:R4:W-:Y:S01]  /*4030*/  UTCHMMA gdesc[UR6], gdesc[UR10], tmem[UR14], tmem[UR26], idesc[UR27], UPT ;  /* 0x00ff1a0a060075ea */ /* 0x0009e2000b80000e */
[----:B------:R4:W-:Y:S01]  /*4040*/  UTCBAR [UR4], URZ ;  /* 0x000000ff040073e9 */ /* 0x0009e200080000ff */
[----:B------:R-:W-:Y:S05]  /*4050*/  BRA.U UP3, `(.L_x_56) ;  /* 0xfffffffd03307547 */ /* 0x000fea000b83ffff */
.L_x_53:
[----:B----4-:R-:W-:Y:S01]  /*4060*/  UIADD3 UR4, UPT, UPT, UR24, 0x1, URZ ;  /* 0x0000000118047890 */ /* 0x010fe2000fffe0ff */
[----:B------:R-:W-:Y:S01]  /*4070*/  LOP3.LUT P0, RZ, R6, 0x1, RZ, 0xc0, !PT ;  /* 0x0000000106ff7812 */ /* 0x000fe2000780c0ff */
[----:B------:R-:W-:Y:S01]  /*4080*/  UIADD3 UR5, UPT, UPT, UR25, 0xd0, URZ ;  /* 0x000000d019057890 */ /* 0x000fe2000fffe0ff */
[----:B------:R-:W-:Y:S01]  /*4090*/  LOP3.LUT R9, R9, 0x1, RZ, 0x3c, !PT ;  /* 0x0000000109097812 */ /* 0x000fe200078e3cff */
[----:B------:R-:W-:-:S04]  /*40a0*/  UISETP.NE.AND UP0, UPT, UR4, 0x2, UPT ;  /* 0x000000020400788c */ /* 0x000fc8000bf05270 */
[----:B------:R-:W-:Y:S02]  /*40b0*/  USEL UR6, URZ, 0x1, UP0 ;  /* 0x00000001ff067887 */ /* 0x000fe40008000000 */
[----:B------:R-:W-:Y:S01]  /*40c0*/  USEL UR24, UR4, URZ, UP0 ;  /* 0x000000ff04187287 */ /* 0x000fe20008000000 */
[----:B------:R3:W-:Y:S03]  /*40d0*/  UTCBAR [UR5], URZ ;  /* 0x000000ff050073e9 */ /* 0x0007e600080000ff */
[----:B------:R-:W-:Y:S01]  /*40e0*/  LOP3.LUT R10, R10, UR6, RZ, 0x3c, !PT ;  /* 0x000000060a0a7c12 */ /* 0x000fe2000f8e3cff */
[----:B------:R-:W-:Y:S07]  /*40f0*/  @P0 BRA `(.L_x_57) ;  /* 0xfffffff800a00947 */ /* 0x000fee000383ffff */
[----:B------:R-:W4:Y:S01]  /*4100*/  S2UR UR6, SR_CgaCtaId ;  /* 0x00000000000679c3 */ /* 0x000f220000008800 */
[----:B------:R-:W-:Y:S01]  /*4110*/  ELECT P0, URZ, PT ;  /* 0x0000000000ff782f */ /* 0x000fe20003800000 */
[----:B--2---:R-:W-:Y:S01]  /*4120*/  IMAD.MOV.U32 R0, RZ, RZ, 0x1 ;  /* 0x00000001ff007424 */ /* 0x004fe200078e00ff */
[----:B------:R-:W-:Y:S01]  /*4130*/  UIADD3 UR21, UPT, UPT, UR21, 0xe0, URZ ;  /* 0x000000e015157890 */ /* 0x000fe2000fffe0ff */
[----:B------:R-:W-:Y:S01]  /*4140*/  SHF.L.U32 R3, R10, 0x1f, RZ ;  /* 0x0000001f0a037819 */ /* 0x000fe200000006ff */
[----:B------:R-:W-:-:S03]  /*4150*/  UMOV UR4, 0x40 ;  /* 0x0000004000047882 */ /* 0x000fc60000000000 */
[----:B------:R-:W-:Y:S01]  /*4160*/  UVIRTCOUNT.DEALLOC.SMPOOL 0x80 ;  /* 0x000000800000784c */ /* 0x000fe20000000000 */
[----:B----4-:R-:W-:Y:S02]  /*4170*/  ULEA UR6, UR6, UR4, 0x18 ;  /* 0x0000000406067291 */ /* 0x010fe4000f8ec0ff */
[----:B------:R-:W-:-:S07]  /*4180*/  ULEA UR4, UR24, UR21, 0x3 ;  /* 0x0000001518047291 */ /* 0x000fce000f8e18ff */
[----:B------:R2:W-:Y:S02]  /*4190*/  @P0 STS.U8 [UR6+0x1c], R0 ;  /* 0x00001c00ff000988 */ /* 0x0005e40008000006 */
[----:B------:R-:W4:Y:S02]  /*41a0*/  SYNCS.PHASECHK.TRANS64.TRYWAIT P0, [UR4], R3 ;  /* 0x00000003ff0075a7 */ /* 0x000f240008001104 */
[----:B--2-4-:R-:W-:Y:S05]  /*41b0*/  @!P0 BRA `(.L_x_58) ;  /* 0x0000005000c48947 */ /* 0x014fea0003800000 */
.L_x_139:
[----:B------:R-:W-:-:S04]  /*41c0*/  UIADD3 UR4, UPT, UPT, UR24, 0x1, URZ ;  /* 0x0000000118047890 */ /* 0x000fc8000fffe0ff */
[----:B------:R-:W-:-:S04]  /*41d0*/  UISETP.NE.AND UP0, UPT, UR4, 0x2, UPT ;  /* 0x000000020400788c */ /* 0x000fc8000bf05270 */
[----:B---3--:R-:W-:Y:S02]  /*41e0*/  USEL UR5, URZ, 0x1, UP0 ;  /* 0x00000001ff057887 */ /* 0x008fe40008000000 */
[----:B------:R-:W-:-:S04]  /*41f0*/  USEL UR4, UR4, URZ, UP0 ;  /* 0x000000ff04047287 */ /* 0x000fc80008000000 */
[----:B------:R-:W-:Y:S01]  /*4200*/  ULEA UR4, UR4, UR21, 0x3 ;  /* 0x0000001504047291 */ /* 0x000fe2000f8e18ff */
[----:B--2---:R-:W-:-:S04]  /*4210*/  LOP3.LUT R3, R10, UR5, RZ, 0x3c, !PT ;  /* 0x000000050a037c12 */ /* 0x004fc8000f8e3cff */
[----:B------:R-:W-:-:S04]  /*4220*/  SHF.L.U32 R3, R3, 0x1f, RZ ;  /* 0x0000001f03037819 */ /* 0x000fc800000006ff */
[----:B------:R-:W2:Y:S02]  /*4230*/  SYNCS.PHASECHK.TRANS64.TRYWAIT P0, [UR4], R3 ;  /* 0x00000003ff0075a7 */ /* 0x000ea40008001104 */
[----:B--2---:R-:W-:Y:S05]  /*4240*/  @!P0 BRA `(.L_x_59) ;  /* 0x0000005000b88947 */ /* 0x004fea0003800000 */
.L_x_141:
[----:B------:R-:W-:Y:S01]  /*4250*/  NOP ;  /* 0x0000000000007918 */ /* 0x000fe20000000000 */
[----:B--2---:R-:W2:Y:S01]  /*4260*/  LDS R0, [UR6+0x14] ;  /* 0x00001406ff007984 */ /* 0x004ea20008000800 */
[----:B------:R-:W-:Y:S01]  /*4270*/  LOP3.LUT R2, R11, 0xffff, RZ, 0xc0, !PT ;  /* 0x0000ffff0b027812 */ /* 0x000fe200078ec0ff */
[----:B------:R-:W-:Y:S02]  /*4280*/  IMAD.MOV.U32 R3, RZ, RZ, 0xffff ;  /* 0x0000ffffff037424 */ /* 0x000fe400078e00ff */
[----:B------:R-:W-:Y:S01]  /*4290*/  IMAD.MOV.U32 R5, RZ, RZ, 0x1 ;  /* 0x00000001ff057424 */ /* 0x000fe200078e00ff */
[----:B------:R-:W-:-:S04]  /*42a0*/  SHF.R.U32.HI R2, RZ, 0x5, R2 ;  /* 0x00000005ff027819 */ /* 0x000fc80000011602 */
[-C--:B------:R-:W-:Y:S02]  /*42b0*/  SHF.L.U32 R3, R3, R2.reuse, RZ ;  /* 0x0000000203037219 */ /* 0x080fe400000006ff */
[----:B------:R-:W-:Y:S02]  /*42c0*/  SHF.L.U32 R5, R5, R2, RZ ;  /* 0x0000000205057219 */ /* 0x000fe400000006ff */
[----:B--2---:R-:W-:-:S04]  /*42d0*/  LOP3.LUT R0, R0, R3, RZ, 0xc0, !PT ;  /* 0x0000000300007212 */ /* 0x004fc800078ec0ff */
[----:B------:R-:W-:-:S13]  /*42e0*/  ISETP.NE.AND P0, PT, R0, R3, PT ;  /* 0x000000030000720c */ /* 0x000fda0003f05270 */
[----:B------:R-:W-:Y:S05]  /*42f0*/  @P0 BRA `(.L_x_60) ;  /* 0x00000000005c0947 */ /* 0x000fea0003800000 */
[----:B------:R-:W2:Y:S02]  /*4300*/  LDS R0, [UR6+0x18] ;  /* 0x00001806ff007984 */ /* 0x000ea40008000800 */
[----:B--2---:R-:W-:-:S04]  /*4310*/  LOP3.LUT R0, R0, R5, RZ, 0xc0, !PT ;  /* 0x0000000500007212 */ /* 0x004fc800078ec0ff */
[----:B------:R-:W-:-:S13]  /*4320*/  ISETP.NE.AND P0, PT, R0, R5, PT ;  /* 0x000000050000720c */ /* 0x000fda0003f05270 */
[----:B------:R-:W-:Y:S05]  /*4330*/  @P0 BRA `(.L_x_61) ;  /* 0x0000000000400947 */ /* 0x000fea0003800000 */
[----:B------:R-:W-:Y:S01]  /*4340*/  R2UR UR4, R3 ;  /* 0x00000000030472ca */ /* 0x000fe200000e0000 */
[----:B------:R-:W2:Y:S01]  /*4350*/  S2R R2, SR_LANEID ;  /* 0x0000000000027919 */ /* 0x000ea20000000000 */
[----:B------:R-:W-:-:S04]  /*4360*/  LOP3.LUT R5, RZ, R5, RZ, 0x33, !PT ;  /* 0x00000005ff057212 */ /* 0x000fc800078e33ff */
[----:B------:R-:W3:Y:S07]  /*4370*/  REDUX UR7, R5 ;  /* 0x00000000050773c4 */ /* 0x000eee0000000000 */
[----:B------:R-:W-:-:S03]  /*4380*/  ULOP3.LUT UR5, URZ, UR4, URZ, 0x33, !UPT ;  /* 0x00000004ff057292 */ /* 0x000fc6000f8e33ff */
[----:B------:R-:W-:Y:S02]  /*4390*/  VOTEU.ANY UR4, UPT, PT ;  /* 0x0000000000047886 */ /* 0x000fe400038e0100 */
[----:B------:R-:W-:Y:S01]  /*43a0*/  UFLO.U32 UR4, UR4 ;  /* 0x00000004000472bd */ /* 0x000fe200080e0000 */
[----:B------:R-:W-:-:S04]  /*43b0*/  IMAD.U32 R0, RZ, RZ, UR5 ;  /* 0x00000005ff007e24 */ /* 0x000fc8000f8e00ff */
[----:B------:R-:W4:Y:S02]  /*43c0*/  REDUX UR8, R0 ;  /* 0x00000000000873c4 */ /* 0x000f240000000000 */
[----:B------:R1:W-:Y:S01]  /*43d0*/  UTCATOMSWS.AND URZ, UR5 ;  /* 0x0000000500ff79e3 */ /* 0x0003e20008000000 */
[----:B--2---:R-:W-:Y:S01]  /*43e0*/  ISETP.EQ.U32.AND P0, PT, R2, UR4, PT ;  /* 0x0000000402007c0c */ /* 0x004fe2000bf02070 */
[----:B---3--:R-:W-:Y:S02]  /*43f0*/  IMAD.U32 R2, RZ, RZ, UR7 ;  /* 0x00000007ff027e24 */ /* 0x008fe4000f8e00ff */
[----:B----4-:R-:W-:-:S10]  /*4400*/  IMAD.U32 R3, RZ, RZ, UR8 ;  /* 0x00000008ff037e24 */ /* 0x010fd4000f8e00ff */
[----:B------:R2:W-:Y:S04]  /*4410*/  @P0 ATOMS.AND RZ, [UR6+0x14], R3 ;  /* 0x00001403ffff098c */ /* 0x0005e8000a800006 */
[----:B------:R2:W-:Y:S01]  /*4420*/  @P0 ATOMS.AND RZ, [UR6+0x18], R2 ;  /* 0x00001802ffff098c */ /* 0x0005e2000a800006 */
[----:B-1----:R-:W-:Y:S05]  /*4430*/  BRA `(.L_x_62) ;  /* 0x0000000000147947 */ /* 0x002fea0003800000 */
.L_x_61:
[----:B------:R-:W-:Y:S02]  /*4440*/  MOV R2, 0x4460 ;  /* 0x0000446000027802 */ /* 0x000fe40000000f00 */
[----:B-1---5:R-:W-:Y:S05]  /*4450*/  CALL.REL.NOINC `($__internal_0_$__cuda_sm10x_tcgen05_guardrail_trap_col_being_dealloced_not_returned_by_alloc) ;  /* 0x00000054002c7944 */ /* 0x022fea0003c00000 */
[----:B------:R-:W-:Y:S05]  /*4460*/  BRA `(.L_x_62) ;  /* 0x0000000000087947 */ /* 0x000fea0003800000 */
.L_x_60:
[----:B------:R-:W-:Y:S02]  /*4470*/  MOV R2, 0x4490 ;  /* 0x0000449000027802 */ /* 0x000fe40000000f00 */
[----:B-1---5:R-:W-:Y:S05]  /*4480*/  CALL.REL.NOINC `($__internal_2_$__cuda_sm10x_tcgen05_guardrail_trap_unallocated_columns_being_dealloced) ;  /* 0x0000005400387944 */ /* 0x022fea0003c00000 */
.L_x_62:
[----:B------:R-:W-:Y:S01]  /*4490*/  NOP ;  /* 0x0000000000007918 */ /* 0x000fe20000000000 */
[----:B------:R-:W-:Y:S05]  /*44a0*/  EXIT ;  /* 0x000000000000794d */ /* 0x000fea0003800000 */
.L_x_46:
[----:B------:R-:W2:Y:S01]  /*44b0*/  LDCU UR5, c[0x0][0x384] ;  /* 0x00007080ff0577ac */ /* 0x000ea20008000800 */
[----:B------:R-:W-:Y:S02]  /*44c0*/  UISETP.NE.OR UP0, UPT, UR15, 0x3, !UP2 ;  /* 0x000000030f00788c */ /* 0x000fe4000d705670 */
[----:B--2---:R-:W-:-:S07]  /*44d0*/  UIADD3 UR5, UPT, UPT, UR5, 0x3f, URZ ;  /* 0x0000003f05057890 */ /* 0x004fce000fffe0ff */
[----:B------:R-:W-:Y:S05]  /*44e0*/  BRA.U UP0, `(.L_x_63) ;  /* 0x00000015009c7547 */ /* 0x000fea000b800000 */
[----:B------:R-:W2:Y:S01]  /*44f0*/  LDCU UR45, c[0x0][0x388] ;  /* 0x00007100ff2d77ac */ /* 0x000ea20008000800 */
[----:B------:R-:W3:Y:S01]  /*4500*/  S2UR UR7, SR_CgaCtaId ;  /* 0x00000000000779c3 */ /* 0x000ee20000008800 */
[----:B------:R-:W-:Y:S01]  /*4510*/  R2UR UR43, R88 ;  /* 0x00000000582b72ca */ /* 0x000fe200000e0000 */
[----:B------:R-:W-:Y:S01]  /*4520*/  IMAD.MOV.U32 R12, RZ, RZ, 0x1 ;  /* 0x00000001ff0c7424 */ /* 0x000fe200078e00ff */
[----:B------:R-:W-:Y:S01]  /*4530*/  USHF.R.S32.HI UR4, URZ, 0x1f, UR5 ;  /* 0x0000001fff047899 */ /* 0x000fe20008011405 */
[----:B------:R-:W-:Y:S01]  /*4540*/  R2UR UR42, R89 ;  /* 0x00000000592a72ca */ /* 0x000fe200000e0000 */
[----:B------:R-:W4:Y:S01]  /*4550*/  LDCU UR17, c[0x0][0xc0c] ;  /* 0x00018180ff1177ac */ /* 0x000f220008000800 */
[----:B------:R-:W-:Y:S02]  /*4560*/  IMAD.MOV.U32 R10, RZ, RZ, RZ ;  /* 0x000000ffff0a7224 */ /* 0x000fe400078e00ff */
[----:B------:R-:W1:Y:S01]  /*4570*/  LDC.64 R18, c[0x0][0x348] ;  /* 0x0000d200ff127b82 */ /* 0x000e620000000a00 */
[----:B------:R-:W-:Y:S01]  /*4580*/  ULEA.HI UR4, UR4, UR5, URZ, 0x6 ;  /* 0x0000000504047291 */ /* 0x000fe2000f8f30ff */
[----:B------:R-:W-:Y:S01]  /*4590*/  IMAD.MOV.U32 R8, RZ, RZ, 0x2000 ;  /* 0x00002000ff087424 */ /* 0x000fe200078e00ff */
[----:B------:R-:W-:Y:S01]  /*45a0*/  UMOV UR24, 0x400 ;  /* 0x0000040000187882 */ /* 0x000fe20000000000 */
[----:B------:R-:W4:Y:S01]  /*45b0*/  LDCU UR31, c[0x0][0x370] ;  /* 0x00006e00ff1f77ac */ /* 0x000f220008000800 */
[----:B------:R-:W-:Y:S01]  /*45c0*/  USHF.R.S32.HI UR27, URZ, 0x6, UR4 ;  /* 0x00000006ff1b7899 */ /* 0x000fe20008011404 */
[----:B--2---:R-:W-:Y:S01]  /*45d0*/  IMAD.U32 R0, RZ, RZ, UR45 ;  /* 0x0000002dff007e24 */ /* 0x004fe2000f8e00ff */
[----:B------:R-:W2:Y:S04]  /*45e0*/  LDCU.128 UR32, c[0x0][0xc10] ;  /* 0x00018200ff2077ac */ /* 0x000ea80008000c00 */
[----:B------:R-:W-:Y:S01]  /*45f0*/  IABS R0, R0 ;  /* 0x0000000000007213 */ /* 0x000fe20000000000 */
[----:B------:R-:W-:Y:S01]  /*4600*/  IMAD.U32 R5, RZ, RZ, UR27 ;  /* 0x0000001bff057e24 */ /* 0x000fe2000f8e00ff */
[----:B------:R-:W2:Y:S02]  /*4610*/  LDCU UR4, c[0x0][0xc30] ;  /* 0x00018600ff0477ac */ /* 0x000ea40008000800 */
[----:B------:R-:W-:-:S02]  /*4620*/  R2UR UR25, R0 ;  /* 0x00000000001972ca */ /* 0x000fc400000e0000 */
[-C--:B------:R-:W-:Y:S01]  /*4630*/  IABS R2, R5.reuse ;  /* 0x0000000500027213 */ /* 0x080fe20000000000 */
[----:B---3--:R-:W-:Y:S01]  /*4640*/  ULEA UR24, UR7, UR24, 0x18 ;  /* 0x0000001807187291 */ /* 0x008fe2000f8ec0ff */
[----:B------:R-:W-:Y:S01]  /*4650*/  IABS R5, R5 ;  /* 0x0000000500057213 */ /* 0x000fe20000000000 */
[----:B------:R-:W3:Y:S01]  /*4660*/  LDCU UR30, c[0x0][0x374] ;  /* 0x00006e80ff1e77ac */ /* 0x000ee20008000800 */
[----:B------:R-:W-:Y:S02]  /*4670*/  R2UR UR26, R2 ;  /* 0x00000000021a72ca */ /* 0x000fe400000e0000 */
[----:B------:R-:W1:Y:S01]  /*4680*/  LDC.64 R2, c[0x0][0x988] ;  /* 0x00026200ff027b82 */ /* 0x000e620000000a00 */
[----:B----4-:R-:W-:Y:S01]  /*4690*/  UISETP.NE.AND UP2, UPT, UR17, 0x1, UPT ;  /* 0x000000011100788c */ /* 0x010fe2000bf45270 */
[----:B------:R-:W-:Y:S01]  /*46a0*/  IMAD.MOV R5, RZ, RZ, -R5 ;  /* 0x000000ffff057224 */ /* 0x000fe200078e0a05 */
[----:B------:R-:W4:Y:S02]  /*46b0*/  LDCU UR47, c[0x0][0xc20] ;  /* 0x00018400ff2f77ac */ /* 0x000f240008000800 */
[----:B------:R-:W4:Y:S01]  /*46c0*/  I2F.RP R7, UR25 ;  /* 0x0000001900077d06 */ /* 0x000f220008209400 */
[----:B------:R-:W1:Y:S01]  /*46d0*/  LDCU UR29, c[0x0][0x38c] ;  /* 0x00007180ff1d77ac */ /* 0x000e620008000800 */
[----:B------:R-:W-:Y:S01]  /*46e0*/  R2UR UR44, R5 ;  /* 0x00000000052c72ca */ /* 0x000fe200000e0000 */
[----:B--2---:R-:W-:-:S05]  /*46f0*/  UISETP.NE.AND UP2, UPT, UR4, 0x1, UPT ;  /* 0x000000010400788c */ /* 0x004fca000bf45270 */
[----:B------:R-:W2:Y:S01]  /*4700*/  I2F.RP R6, UR26 ;  /* 0x0000001a00067d06 */ /* 0x000ea20008209400 */
[----:B------:R-:W-:Y:S02]  /*4710*/  UIMAD.WIDE.U32 UR10, UR31, UR32, URZ ;  /* 0x000000201f0a72a5 */ /* 0x000fe4000f8e00ff */
[----:B---3--:R-:W-:Y:S02]  /*4720*/  UIMAD.WIDE.U32 UR12, UR30, UR35, URZ ;  /* 0x000000231e0c72a5 */ /* 0x008fe4000f8e00ff */
[----:B------:R-:W-:Y:S02]  /*4730*/  UISETP.NE.AND UP4, UPT, UR45, URZ, UPT ;  /* 0x000000ff2d00728c */ /* 0x000fe4000bf85270 */
[----:B------:R-:W-:Y:S01]  /*4740*/  UIADD3 UR41, UPT, UPT, UR24, 0xc8, URZ ;  /* 0x000000c818297890 */ /* 0x000fe2000fffe0ff */
[----:B----4-:R-:W3:Y:S01]  /*4750*/  MUFU.RCP R0, R7 ;  /* 0x0000000700007308 */ /* 0x010ee20000001000 */
[----:B-1----:R-:W-:Y:S01]  /*4760*/  UISETP.GE.AND UP0, UPT, UR39, 0x1, UPT ;  /* 0x000000012700788c */ /* 0x002fe2000bf06270 */
[----:B------:R-:W-:Y:S01]  /*4770*/  ISETP.NE.U32.AND P0, PT, R2, RZ, PT ;  /* 0x000000ff0200720c */ /* 0x000fe20003f05070 */
[----:B------:R-:W-:Y:S01]  /*4780*/  UMOV UR40, UR11 ;  /* 0x0000000b00287c82 */ /* 0x000fe20008000000 */
[----:B------:R-:W-:Y:S01]  /*4790*/  UMOV UR38, UR13 ;  /* 0x0000000d00267c82 */ /* 0x000fe20008000000 */
[----:B------:R-:W-:Y:S01]  /*47a0*/  UISETP.NE.AND UP0, UPT, UR34, 0x1, UPT ;  /* 0x000000012200788c */ /* 0x000fe2000bf05270 */
[----:B------:R-:W-:-:S02]  /*47b0*/  ISETP.NE.AND.EX P0, PT, R3, RZ, PT, P0 ;  /* 0x000000ff0300720c */ /* 0x000fc40003f05300 */
[----:B--2---:R-:W1:Y:S01]  /*47c0*/  MUFU.RCP R4, R6 ;  /* 0x0000000600047308 */ /* 0x004e620000001000 */
[----:B------:R-:W2:Y:S01]  /*47d0*/  LDC.64 R2, c[0x0][0x990] ;  /* 0x00026400ff027b82 */ /* 0x000ea20000000a00 */
[----:B------:R-:W-:Y:S01]  /*47e0*/  UMOV UR23, URZ ;  /* 0x000000ff00177c82 */ /* 0x000fe20008000000 */
[----:B------:R-:W-:Y:S02]  /*47f0*/  UPLOP3.LUT UP1, UPT, UPT, UPT, UPT, 0x40, 0x4 ;  /* 0x000000000004789c */ /* 0x000fe40003f2e870 */
[----:B------:R-:W-:Y:S01]  /*4800*/  UISETP.NE.AND UP6, UPT, UR39, 0x1, UPT ;  /* 0x000000012700788c */ /* 0x000fe2000bfc5270 */
[----:B------:R-:W4:Y:S01]  /*4810*/  LDCU.64 UR18, c[0x0][0xc28] ;  /* 0x00018500ff1277ac */ /* 0x000f220008000a00 */
[----:B---3--:R-:W-:Y:S01]  /*4820*/  VIADD R0, R0, 0xffffffe ;  /* 0x0ffffffe00007836 */ /* 0x008fe20000000000 */
[----:B------:R-:W-:Y:S02]  /*4830*/  UPRMT UR41, URZ, 0x654, UR41 ;  /* 0x00000654ff297896 */ /* 0x000fe40008000029 */
[----:B------:R-:W-:-:S03]  /*4840*/  USHF.R.U32.HI UR40, URZ, UR33, UR40 ;  /* 0x00000021ff287299 */ /* 0x000fc60008011628 */
[----:B------:R-:W3:Y:S01]  /*4850*/  F2I.FTZ.U32.TRUNC.NTZ R0, R0 ;  /* 0x0000000000007305 */ /* 0x000ee2000021f000 */
[----:B------:R-:W-:Y:S01]  /*4860*/  USHF.R.U32.HI UR38, URZ, UR47, UR38 ;  /* 0x0000002fff267299 */ /* 0x000fe20008011626 */
[----:B-1----:R-:W-:Y:S01]  /*4870*/  VIADD R4, R4, 0xffffffe ;  /* 0x0ffffffe04047836 */ /* 0x002fe20000000000 */
[----:B------:R-:W-:Y:S02]  /*4880*/  UISETP.NE.AND UP0, UPT, UR29, URZ, UPT ;  /* 0x000000ff1d00728c */ /* 0x000fe4000bf05270 */
[----:B------:R-:W-:Y:S01]  /*4890*/  UISETP.NE.AND UP5, UPT, UR27, URZ, UPT ;  /* 0x000000ff1b00728c */ /* 0x000fe2000bfa5270 */
[----:B------:R-:W-:Y:S02]  /*48a0*/  VOTEU.ANY UP4, P0 ;  /* 0x0000000000ff7886 */ /* 0x000fe40000080100 */
[----:B------:R-:W1:Y:S01]  /*48b0*/  F2I.FTZ.U32.TRUNC.NTZ R4, R4 ;  /* 0x0000000400047305 */ /* 0x000e62000021f000 */
[----:B---3--:R-:W-:Y:S02]  /*48c0*/  R2UR UR5, R0 ;  /* 0x00000000000572ca */ /* 0x008fe400000e0000 */
[----:B-1----:R-:W-:-:S11]  /*48d0*/  R2UR UR7, R4 ;  /* 0x00000000040772ca */ /* 0x002fd600000e0000 */
[----:B------:R-:W-:-:S04]  /*48e0*/  UIADD3 UR4, UPT, UPT, URZ, -UR5, URZ ;  /* 0x80000005ff047290 */ /* 0x000fc8000fffe0ff */
[----:B------:R-:W-:-:S03]  /*48f0*/  UIMAD UR6, UR4, UR25, URZ ;  /* 0x00000019040672a4 */ /* 0x000fc6000f8e02ff */
[----:B------:R-:W-:Y:S01]  /*4900*/  UMOV UR4, URZ ;  /* 0x000000ff00047c82 */ /* 0x000fe20008000000 */
[----:B------:R-:W-:Y:S02]  /*4910*/  UIADD3 UR8, UPT, UPT, URZ, -UR7, URZ ;  /* 0x80000007ff087290 */ /* 0x000fe4000fffe0ff */
[----:B------:R-:W-:Y:S02]  /*4920*/  UIMAD.WIDE.U32 UR36, UR5, UR6, UR4 ;  /* 0x00000006052472a5 */ /* 0x000fe4000f8e0004 */
[----:B------:R-:W-:Y:S01]  /*4930*/  UIMAD UR8, UR8, UR26, URZ ;  /* 0x0000001a080872a4 */ /* 0x000fe2000f8e02ff */
[----:B------:R-:W-:-:S03]  /*4940*/  UMOV UR6, URZ ;  /* 0x000000ff00067c82 */ /* 0x000fc60008000000 */
[----:B------:R-:W-:Y:S01]  /*4950*/  UIMAD.WIDE.U32 UR6, UR7, UR8, UR6 ;  /* 0x00000008070672a5 */ /* 0x000fe2000f8e0006 */
[----:B------:R-:W-:-:S06]  /*4960*/  UMOV UR36, UR37 ;  /* 0x0000002500247c82 */ /* 0x000fcc0008000000 */
[----:B--2-4-:R-:W-:-:S05]  /*4970*/  UMOV UR37, UR7 ;  /* 0x0000000700257c82 */ /* 0x014fca0008000000 */
.L_x_72:
[----:B------:R-:W-:Y:S04]  /*4980*/  SHF.L.U32 R5, R10, 0x1f, RZ ;  /* 0x0000001f0a057819 */ /* 0x000fe800000006ff */
[----:B-1----:R-:W1:Y:S02]  /*4990*/  SYNCS.PHASECHK.TRANS64.TRYWAIT P0, [UR24+0xc0], R5 ;  /* 0x0000c005ff0075a7 */ /* 0x002e640008001118 */
[----:B-1----:R-:W-:Y:S05]  /*49a0*/  @!P0 BRA `(.L_x_64) ;  /* 0x0000004800f88947 */ /* 0x002fea0003800000 */
.L_x_143:
[----:B-1----:R-:W1:Y:S01]  /*49b0*/  LDS.128 R4, [UR24+0x100] ;  /* 0x00010018ff047984 */ /* 0x002e620008000c00 */
[----:B------:R-:W-:Y:S01]  /*49c0*/  @!PT LDS RZ, [RZ] ;  /* 0x00000000fffff984 */ /* 0x000fe20000000800 */
[----:B------:R-:W-:Y:S01]  /*49d0*/  @!PT LDS RZ, [RZ] ;  /* 0x00000000fffff984 */ /* 0x000fe20000000800 */
[----:B------:R-:W-:Y:S01]  /*49e0*/  @!PT LDS RZ, [RZ] ;  /* 0x00000000fffff984 */ /* 0x000fe20000000800 */
[----:B------:R-:W-:Y:S01]  /*49f0*/  @!PT LDS RZ, [RZ] ;  /* 0x00000000fffff984 */ /* 0x000fe20000000800 */
[----:B------:R2:W-:Y:S06]  /*4a00*/  MEMBAR.ALL.CTA ;  /* 0x0000000000007992 */ /* 0x0005ec0000008000 */
[----:B--2---:R-:W2:Y:S02]  /*4a10*/  FENCE.VIEW.ASYNC.S ;  /* 0x00000000000073c6 */ /* 0x004ea40000000000 */
[----:B--2---:R-:W-:Y:S01]  /*4a20*/  SYNCS.ARRIVE.TRANS64.RED.A1T0 RZ, [UR41], RZ ;  /* 0x000000ffffff79a7 */ /* 0x004fe20008100429 */
[----:B-1----:R-:W-:Y:S11]  /*4a30*/  LOP3.LUT P0, RZ, R6, 0x1, RZ, 0xc0, !PT ;  /* 0x0000000106ff7812 */ /* 0x002ff6000780c0ff */
[----:B------:R-:W-:Y:S02]  /*4a40*/  @!UPT UIADD3 URZ, UPT, UPT, URZ, URZ, URZ ;  /* 0x000000fffffff290 */ /* 0x000fe4000fffe0ff */
[----:B------:R-:W-:Y:S01]  /*4a50*/  VOTEU.ANY UP0, P0 ;  /* 0x0000000000ff7886 */ /* 0x000fe20000000100 */
[----:B------:R-:W-:Y:S11]  /*4a60*/  PLOP3.LUT P0, PT, PT, PT, UP0, 0x80, 0x8 ;  /* 0x000000000008781c */ /* 0x000ff60003f0f008 */
[----:B------:R-:W-:Y:S02]  /*4a70*/  @!UPT UIADD3 URZ, UPT, UPT, URZ, URZ, URZ ;  /* 0x000000fffffff290 */ /* 0x000fe4000fffe0ff */
[----:B------:R-:W-:Y:S02]  /*4a80*/  @P0 MOV R9, R4 ;  /* 0x0000000400090202 */ /* 0x000fe40000000f00 */
[----:B------:R-:W-:Y:S02]  /*4a90*/  @P0 LOP3.LUT R0, R5, 0xffff, RZ, 0xc0, !PT ;  /* 0x0000ffff05000812 */ /* 0x000fe400078ec0ff */
[----:B------:R-:W-:Y:S02]  /*4aa0*/  @P0 R2UR UR5, R9 ;  /* 0x00000000090502ca */ /* 0x000fe400000e0000 */
[----:B------:R-:W-:Y:S11]  /*4ab0*/  @P0 R2UR UR4, R0 ;  /* 0x00000000000402ca */ /* 0x000ff600000e0000 */
[----:B------:R-:W-:Y:S02]  /*4ac0*/  @UP0 UMOV UR16, UR5 ;  /* 0x0000000500100c82 */ /* 0x000fe40008000000 */
[----:B------:R-:W-:Y:S01]  /*4ad0*/  @UP0 UMOV UR15, UR4 ;  /* 0x00000004000f0c82 */ /* 0x000fe20008000000 */
[----:B------:R-:W-:Y:S09]  /*4ae0*/  UISETP.GE.AND UP0, UPT, UR39, 0x1, UPT ;  /* 0x000000012700788c */ /* 0x000ff2000bf06270 */
[----:B------:R-:W-:Y:S05]  /*4af0*/  BRA.U !UP0, `(.L_x_65) ;  /* 0x0000000108b47547 */ /* 0x000fea000b800000 */
[----:B------:R-:W-:Y:S02]  /*4b00*/  UIMAD.WIDE.U32 UR8, UR15, UR35, URZ ;  /* 0x000000230f0872a5 */ /* 0x000fe4000f8e00ff */
[----:B------:R-:W-:Y:S02]  /*4b10*/  UP2UR UR14, UPR, URZ, 0x2 ;  /* 0x00000002ff0e7883 */ /* 0x000fe40008000000 */
[----:B------:R-:W-:Y:S02]  /*4b20*/  UISETP.NE.AND UP1, UPT, UR34, 0x1, UPT ;  /* 0x000000012200788c */ /* 0x000fe4000bf25270 */
[----:B------:R-:W-:Y:S02]  /*4b30*/  UIMAD.WIDE.U32 UR10, UR16, UR32, URZ ;  /* 0x00000020100a72a5 */ /* 0x000fe4000f8e00ff */
[----:B------:R-:W-:Y:S02]  /*4b40*/  USEL UR4, UR30, UR38, !UP1 ;  /* 0x000000261e047287 */ /* 0x000fe4000c800000 */
[----:B------:R-:W-:Y:S02]  /*4b50*/  UISETP.NE.AND UP0, UPT, UR17, 0x1, UPT ;  /* 0x000000011100788c */ /* 0x000fe4000bf05270 */
[----:B------:R-:W-:Y:S02]  /*4b60*/  UIMAD.WIDE.U32 UR12, UR4, UR18, URZ ;  /* 0x00000012040c72a5 */ /* 0x000fe4000f8e00ff */
[----:B------:R-:W-:Y:S01]  /*4b70*/  USEL UR7, UR31, UR40, !UP0 ;  /* 0x000000281f077287 */ /* 0x000fe2000c000000 */
[----:B------:R-:W-:Y:S02]  /*4b80*/  UMOV UR5, UR9 ;  /* 0x0000000900057c82 */ /* 0x000fe40008000000 */
[----:B------:R-:W-:Y:S02]  /*4b90*/  USHF.R.U32.HI UR6, URZ, UR47, UR5 ;  /* 0x0000002fff067299 */ /* 0x000fe40008011605 */
[----:B------:R-:W-:Y:S02]  /*4ba0*/  UIMAD.WIDE.U32 UR20, UR7, UR18, URZ ;  /* 0x00000012071472a5 */ /* 0x000fe4000f8e00ff */
[----:B------:R-:W-:Y:S02]  /*4bb0*/  USEL UR6, UR15, UR6, !UP1 ;  /* 0x000000060f067287 */ /* 0x000fe4000c800000 */
[----:B------:R-:W-:Y:S01]  /*4bc0*/  UISETP.NE.AND UP1, UPT, UR14, URZ, UPT ;  /* 0x000000ff0e00728c */ /* 0x000fe2000bf25270 */
[----:B------:R-:W-:Y:S01]  /*4bd0*/  UMOV UR5, UR11 ;  /* 0x0000000b00057c82 */ /* 0x000fe20008000000 */
[----:B------:R-:W-:Y:S02]  /*4be0*/  UIMAD.WIDE.U32 UR10, UR6, UR18, URZ ;  /* 0x00000012060a72a5 */ /* 0x000fe4000f8e00ff */
[----:B------:R-:W-:Y:S03]  /*4bf0*/  USHF.R.U32.HI UR8, URZ, UR33, UR5 ;  /* 0x00000021ff087299 */ /* 0x000fe60008011605 */
[----:B------:R-:W-:Y:S02]  /*4c00*/  UMOV UR5, UR13 ;  /* 0x0000000d00057c82 */ /* 0x000fe40008000000 */
[----:B------:R-:W-:Y:S03]  /*4c10*/  @UP6 USHF.R.U32.HI UR4, URZ, UR19, UR5 ;  /* 0x00000013ff046299 */ /* 0x000fe60008011605 */
[----:B------:R-:W-:Y:S01]  /*4c20*/  UMOV UR5, UR21 ;  /* 0x0000001500057c82 */ /* 0x000fe20008000000 */
[----:B------:R-:W-:Y:S02]  /*4c30*/  UIMAD UR4, UR39, UR4, URZ ;  /* 0x00000004270472a4 */ /* 0x000fe4000f8e02ff */
[----:B------:R-:W-:Y:S02]  /*4c40*/  @UP6 USHF.R.U32.HI UR7, URZ, UR19, UR5 ;  /* 0x00000013ff076299 */ /* 0x000fe40008011605 */
[----:B------:R-:W-:Y:S02]  /*4c50*/  USEL UR5, UR16, UR8, !UP0 ;  /* 0x0000000810057287 */ /* 0x000fe4000c000000 */
[----:B------:R-:W-:Y:S02]  /*4c60*/  UIMAD UR8, UR39, UR7, URZ ;  /* 0x00000007270872a4 */ /* 0x000fe4000f8e02ff */
[----:B------:R-:W-:Y:S03]  /*4c70*/  UISETP.GE.AND UP0, UPT, UR6, UR4, UPT ;  /* 0x000000040600728c */ /* 0x000fe6000bf06270 */
[----:B------:R-:W-:Y:S01]  /*4c80*/  UMOV UR4, UR11 ;  /* 0x0000000b00047c82 */ /* 0x000fe20008000000 */
[----:B------:R-:W-:Y:S02]  /*4c90*/  UISETP.GE.OR UP0, UPT, UR5, UR8, UP0 ;  /* 0x000000080500728c */ /* 0x000fe40008706670 */
[----:B------:R-:W-:Y:S02]  /*4ca0*/  USHF.R.U32.HI UR4, URZ, UR19, UR4 ;  /* 0x00000013ff047299 */ /* 0x000fe40008011604 */
[----:B------:R-:W-:Y:S02]  /*4cb0*/  UIMAD.WIDE.U32 UR8, UR5, UR18, URZ ;  /* 0x00000012050872a5 */ /* 0x000fe4000f8e00ff */
[----:B------:R-:W-:Y:S04]  /*4cc0*/  USEL UR10, UR6, UR4, !UP6 ;  /* 0x00000004060a7287 */ /* 0x000fe8000f000000 */
[----:B------:R-:W-:Y:S01]  /*4cd0*/  UIADD3 UR11, UPT, UPT, -UR10, URZ, URZ ;  /* 0x000000ff0a0b7290 */ /* 0x000fe2000fffe1ff */
[----:B------:R-:W-:Y:S02]  /*4ce0*/  @!UP0 UMOV UR4, UR9 ;  /* 0x0000000900048c82 */ /* 0x000fe40008000000 */
[----:B------:R-:W-:Y:S02]  /*4cf0*/  @!UP0 USHF.R.U32.HI UR4, URZ, UR19, UR4 ;  /* 0x00000013ff048299 */ /* 0x000fe40008011604 */
[----:B------:R-:W-:Y:S02]  /*4d00*/  UIMAD UR8, UR39, UR11, UR6 ;  /* 0x0000000b270872a4 */ /* 0x000fe4000f8e0206 */
[----:B------:R-:W-:Y:S04]  /*4d10*/  @!UP0 USEL UR4, UR5, UR4, !UP6 ;  /* 0x0000000405048287 */ /* 0x000fe8000f000000 */
[----:B------:R-:W-:Y:S02]  /*4d20*/  @!UP0 UIMAD UR8, UR7, UR8, UR4 ;  /* 0x00000008070882a4 */ /* 0x000fe4000f8e0204 */
[----:B------:R-:W-:Y:S02]  /*4d30*/  @!UP0 UIADD3 UR9, UPT, UPT, UR10, -UR4, URZ ;  /* 0x800000040a098290 */ /* 0x000fe4000fffe0ff */
[----:B------:R-:W-:Y:S02]  /*4d40*/  UIADD3 UR4, UPT, UPT, -UR5, URZ, URZ ;  /* 0x000000ff05047290 */ /* 0x000fe4000fffe1ff */
[----:B------:R-:W-:Y:S02]  /*4d50*/  UIADD3 UR7, UPT, UPT, -UR6, URZ, URZ ;  /* 0x000000ff06077290 */ /* 0x000fe4000fffe1ff */
[----:B------:R-:W-:Y:S02]  /*4d60*/  @!UP0 UIMAD UR6, UR9, UR39, UR5 ;  /* 0x00000027090682a4 */ /* 0x000fe4000f8e0205 */
[----:B------:R-:W-:Y:S02]  /*4d70*/  UIMAD UR16, UR17, UR4, UR16 ;  /* 0x00000004111072a4 */ /* 0x000fe4000f8e0210 */
[----:B------:R-:W-:Y:S01]  /*4d80*/  UIMAD UR15, UR34, UR7, UR15 ;  /* 0x00000007220f72a4 */ /* 0x000fe2000f8e020f */
[----:B------:R-:W-:Y:S02]  /*4d90*/  @!UP0 UMOV UR5, UR8 ;  /* 0x0000000800058c82 */ /* 0x000fe40008000000 */
[----:B------:R-:W-:Y:S02]  /*4da0*/  UIMAD UR16, UR5, UR17, UR16 ;  /* 0x00000011051072a4 */ /* 0x000fe4000f8e0210 */
[----:B------:R-:W-:Y:S11]  /*4db0*/  UIMAD UR15, UR6, UR34, UR15 ;  /* 0x00000022060f72a4 */ /* 0x000ff6000f8e020f */
[----:B------:R-:W-:Y:S01]  /*4dc0*/  @!UPT UIADD3 URZ, UPT, UPT, URZ, URZ, URZ ;  /* 0x000000fffffff290 */ /* 0x000fe2000fffe0ff */
.L_x_65:
[----:B------:R-:W1:Y:S01]  /*4dd0*/  @!UP2 LDCU.128 UR8, c[0x0][0xc10] ;  /* 0x00018200ff08a7ac */ /* 0x000e620008000c00 */
[----:B------:R-:W-:Y:S04]  /*4de0*/  MOV R0, UR22 ;  /* 0x0000001600007c02 */ /* 0x000fe80008000f00 */
[----:B------:R-:W-:Y:S01]  /*4df0*/  IABS R0, R0 ;  /* 0x0000000000007213 */ /* 0x000fe20000000000 */
[----:B------:R-:W2:Y:S01]  /*4e00*/  @!UP2 LDCU UR5, c[0x0][0xc0c] ;  /* 0x00018180ff05a7ac */ /* 0x000ea20008000800 */
[----:B-1----:R-:W-:Y:S07]  /*4e10*/  UIMAD.WIDE.U32 UR6, UR16, UR8, URZ ;  /* 0x00000008100672a5 */ /* 0x002fee000f8e00ff */
[----:B------:R-:W-:Y:S01]  /*4e20*/  @!UP2 UMOV UR4, UR7 ;  /* 0x000000070004ac82 */ /* 0x000fe20008000000 */
[----:B--2---:R-:W-:Y:S02]  /*4e30*/  @!UP2 UISETP.NE.AND UP0, UPT, UR5, 0x1, UPT ;  /* 0x000000010500a88c */ /* 0x004fe4000bf05270 */
[----:B------:R-:W-:Y:S02]  /*4e40*/  @!UP2 USHF.R.U32.HI UR4, URZ, UR9, UR4 ;  /* 0x00000009ff04a299 */ /* 0x000fe40008011604 */
[----:B------:R-:W-:Y:S02]  /*4e50*/  UIMAD.WIDE.U32 UR6, UR15, UR11, URZ ;  /* 0x0000000b0f0672a5 */ /* 0x000fe4000f8e00ff */
[----:B------:R-:W-:Y:S02]  /*4e60*/  @!UP2 USEL UR8, UR16, UR4, !UP0 ;  /* 0x000000041008a287 */ /* 0x000fe4000c000000 */
[----:B------:R-:W-:Y:S03]  /*4e70*/  @!UP2 UISETP.NE.AND UP0, UPT, UR10, 0x1, UPT ;  /* 0x000000010a00a88c */ /* 0x000fe6000bf05270 */
[----:B------:R-:W-:Y:S02]  /*4e80*/  @!UP2 UMOV UR6, UR7 ;  /* 0x000000070006ac82 */ /* 0x000fe40008000000 */
[----:B------:R-:W1:Y:S02]  /*4e90*/  @!UP2 LDCU UR4, c[0x0][0xc20] ;  /* 0x00018400ff04a7ac */ /* 0x000e640008000800 */
[----:B-1----:R-:W-:Y:S04]  /*4ea0*/  @!UP2 USHF.R.U32.HI UR6, URZ, UR4, UR6 ;  /* 0x00000004ff06a299 */ /* 0x002fe80008011606 */
[----:B------:R-:W-:Y:S04]  /*4eb0*/  @!UP2 USEL UR6, UR15, UR6, !UP0 ;  /* 0x000000060f06a287 */ /* 0x000fe8000c000000 */
[----:B------:R-:W-:Y:S02]  /*4ec0*/  @!UP2 UIADD3 UR4, UPT, UPT, -UR8, UR6, URZ ;  /* 0x000000060804a290 */ /* 0x000fe4000fffe1ff */
[----:B------:R-:W-:Y:S02]  /*4ed0*/  @!UP2 UIADD3 UR6, UPT, UPT, UR8, -UR6, URZ ;  /* 0x800000060806a290 */ /* 0x000fe4000fffe0ff */
[----:B------:R-:W-:Y:S02]  /*4ee0*/  @!UP2 UIMAD UR16, UR4, UR5, UR16 ;  /* 0x000000050410a2a4 */ /* 0x000fe4000f8e0210 */
[----:B------:R-:W-:Y:S01]  /*4ef0*/  @!UP2 UIMAD UR15, UR6, UR10, UR15 ;  /* 0x0000000a060fa2a4 */ /* 0x000fe2000f8e020f */
[----:B------:R-:W-:Y:S11]  /*4f00*/  BRA.U UP1, `(.L_x_66) ;  /* 0x0000000101107547 */ /* 0x000ff6000b800000 */
[----:B------:R-:W-:Y:S04]  /*4f10*/  MOV R9, UR46 ;  /* 0x0000002e00097c02 */ /* 0x000fe80008000f00 */
[----:B------:R-:W-:Y:S04]  /*4f20*/  SHF.L.U32 R14, R9, 0x1f, RZ ;  /* 0x0000001f090e7819 */ /* 0x000fe800000006ff */
[----:B------:R-:W1:Y:S02]  /*4f30*/  SYNCS.PHASECHK.TRANS64.TRYWAIT P1, [UR24+0xb8], R14 ;  /* 0x0000b80eff0075a7 */ /* 0x000e640008021118 */
[----:B-1----:R-:W-:Y:S05]  /*4f40*/  @!P1 BRA `(.L_x_67) ;  /* 0x0000004400a89947 */ /* 0x002fea0003800000 */
.L_x_66:
[----:B------:R-:W-:Y:S01]  /*4f50*/  UISETP.NE.AND UP1, UPT, UR45, URZ, UPT ;  /* 0x000000ff2d00728c */ /* 0x000fe2000bf25270 */
[----:B------:R-:W-:Y:S01]  /*4f60*/  R2UR UR4, R0 ;  /* 0x00000000000472ca */ /* 0x000fe200000e0000 */
[----:B------:R-:W-:Y:S11]  /*4f70*/  USHF.L.U32 UR11, UR28, 0x7, URZ ;  /* 0x000000071c0b7899 */ /* 0x000ff600080006ff */
[----:B------:R-:W-:Y:S01]  /*4f80*/  @!UPT UIADD3 URZ, UPT, UPT, URZ, URZ, URZ ;  /* 0x000000fffffff290 */ /* 0x000fe2000fffe0ff */
[----:B------:R-:W-:Y:S07]  /*4f90*/  UIMAD.WIDE.U32 UR6, UR37, UR4, URZ ;  /* 0x00000004250672a5 */ /* 0x000fee000f8e00ff */
[----:B------:R-:W-:Y:S02]  /*4fa0*/  UMOV UR12, UR7 ;  /* 0x00000007000c7c82 */ /* 0x000fe40008000000 */
[----:B------:R-:W-:Y:S04]  /*4fb0*/  UIMAD UR4, UR12, UR44, UR4 ;  /* 0x0000002c0c0472a4 */ /* 0x000fe8000f8e0204 */
[----:B------:R-:W-:Y:S11]  /*4fc0*/  UISETP.GT.U32.AND UP0, UPT, UR26, UR4, UPT ;  /* 0x000000041a00728c */ /* 0x000ff6000bf04070 */
[----:B------:R-:W-:Y:S02]  /*4fd0*/  @!UP0 UIADD3 UR4, UPT, UPT, UR4, -UR26, URZ ;  /* 0x8000001a04048290 */ /* 0x000fe4000fffe0ff */
[----:B------:R-:W-:Y:S02]  /*4fe0*/  @!UP0 UIADD3 UR12, UPT, UPT, UR12, 0x1, URZ ;  /* 0x000000010c0c8890 */ /* 0x000fe4000fffe0ff */
[----:B------:R-:W-:Y:S02]  /*4ff0*/  UISETP.GE.U32.AND UP0, UPT, UR4, UR26, UPT ;  /* 0x0000001a0400728c */ /* 0x000fe4000bf06070 */
[----:B------:R-:W-:Y:S09]  /*5000*/  ULOP3.LUT UR4, UR22, UR27, URZ, 0x3c, !UPT ;  /* 0x0000001b16047292 */ /* 0x000ff2000f8e3cff */
[----:B------:R-:W-:Y:S02]  /*5010*/  @UP0 UIADD3 UR12, UPT, UPT, UR12, 0x1, URZ ;  /* 0x000000010c0c0890 */ /* 0x000fe4000fffe0ff */
[----:B------:R-:W-:Y:S11]  /*5020*/  UISETP.GE.AND UP0, UPT, UR4, URZ, UPT ;  /* 0x000000ff0400728c */ /* 0x000ff6000bf06270 */
[----:B------:R-:W-:Y:S02]  /*5030*/  @!UP0 UIADD3 UR12, UPT, UPT, -UR12, URZ, URZ ;  /* 0x000000ff0c0c8290 */ /* 0x000fe4000fffe1ff */
[----:B------:R-:W-:Y:S06]  /*5040*/  @!UP5 ULOP3.LUT UR12, URZ, UR27, URZ, 0x33, !UPT ;  /* 0x0000001bff0cd292 */ /* 0x000fec000f8e33ff */
[----:B------:R-:W-:Y:S05]  /*5050*/  IMAD.U32 R0, RZ, RZ, UR12 ;  /* 0x0000000cff007e24 */ /* 0x000fea000f8e00ff */
[----:B------:R-:W-:Y:S04]  /*5060*/  IABS R0, R0 ;  /* 0x0000000000007213 */ /* 0x000fe80000000000 */
[----:B------:R-:W-:Y:S01]  /*5070*/  R2UR UR4, R0 ;  /* 0x00000000000472ca */ /* 0x000fe200000e0000 */
[----:B------:R-:W-:Y:S05]  /*5080*/  IMAD.U32 R0, RZ, RZ, UR29 ;  /* 0x0000001dff007e24 */ /* 0x000fea000f8e00ff */
[----:B------:R-:W-:Y:S04]  /*5090*/  IABS R11, R0 ;  /* 0x00000000000b7213 */ /* 0x000fe80000000000 */
[----:B------:R-:W2:Y:S03]  /*50a0*/  I2F.RP R16, R11 ;  /* 0x0000000b00107306 */ /* 0x000ea60000209400 */
[----:B------:R-:W-:Y:S07]  /*50b0*/  UIMAD.WIDE.U32 UR6, UR36, UR4, URZ ;  /* 0x00000004240672a5 */ /* 0x000fee000f8e00ff */
[----:B------:R-:W-:Y:S02]  /*50c0*/  UMOV UR13, UR7 ;  /* 0x00000007000d7c82 */ /* 0x000fe40008000000 */
[----:B------:R-:W-:Y:S01]  /*50d0*/  UIADD3 UR5, UPT, UPT, -UR13, URZ, URZ ;  /* 0x000000ff0d057290 */ /* 0x000fe2000fffe1ff */
[----:B--2---:R-:W2:Y:S03]  /*50e0*/  MUFU.RCP R0, R16 ;  /* 0x0000001000007308 */ /* 0x004ea60000001000 */
[----:B------:R-:W-:Y:S04]  /*50f0*/  UIMAD UR4, UR25, UR5, UR4 ;  /* 0x00000005190472a4 */ /* 0x000fe8000f8e0204 */
[----:B------:R-:W-:Y:S11]  /*5100*/  UISETP.GT.U32.AND UP0, UPT, UR25, UR4, UPT ;  /* 0x000000041900728c */ /* 0x000ff6000bf04070 */
[----:B------:R-:W-:Y:S01]  /*5110*/  @!UP0 UIADD3 UR4, UPT, UPT, UR4, -UR25, URZ ;  /* 0x8000001904048290 */ /* 0x000fe2000fffe0ff */
[----:B--2---:R-:W-:Y:S01]  /*5120*/  VIADD R13, R0, 0xffffffe ;  /* 0x0ffffffe000d7836 */ /* 0x004fe20000000000 */
[----:B------:R-:W-:Y:S02]  /*5130*/  @!UP0 UIADD3 UR13, UPT, UPT, UR13, 0x1, URZ ;  /* 0x000000010d0d8890 */ /* 0x000fe4000fffe0ff */
[----:B------:R-:W-:Y:S01]  /*5140*/  UISETP.GE.U32.AND UP0, UPT, UR4, UR25, UPT ;  /* 0x000000190400728c */ /* 0x000fe2000bf06070 */
[----:B------:R-:W1:Y:S01]  /*5150*/  F2I.FTZ.U32.TRUNC.NTZ R15, R13 ;  /* 0x0000000d000f7305 */ /* 0x000e62000021f000 */
[----:B------:R-:W-:Y:S09]  /*5160*/  ULOP3.LUT UR4, UR12, UR45, URZ, 0x3c, !UPT ;  /* 0x0000002d0c047292 */ /* 0x000ff2000f8e3cff */
[----:B------:R-:W-:Y:S02]  /*5170*/  @UP0 UIADD3 UR13, UPT, UPT, UR13, 0x1, URZ ;  /* 0x000000010d0d0890 */ /* 0x000fe4000fffe0ff */
[----:B------:R-:W-:Y:S01]  /*5180*/  UISETP.GE.AND UP0, UPT, UR4, URZ, UPT ;  /* 0x000000ff0400728c */ /* 0x000fe2000bf06270 */
[--C-:B-1----:R-:W-:Y:S04]  /*5190*/  IMAD.MOV R14, RZ, RZ, -R15.reuse ;  /* 0x000000ffff0e7224 */ /* 0x102fe800078e0a0f */
[----:B------:R-:W-:Y:S02]  /*51a0*/  IMAD R9, R14, R11, RZ ;  /* 0x0000000b0e097224 */ /* 0x000fe400078e02ff */
[----:B------:R-:W-:Y:S04]  /*51b0*/  HFMA2 R14, -RZ, RZ, 0, 0 ;  /* 0x00000000ff0e7431 */ /* 0x000fe800000001ff */
[----:B------:R-:W-:Y:S02]  /*51c0*/  @!UP0 UIADD3 UR13, UPT, UPT, -UR13, URZ, URZ ;  /* 0x000000ff0d0d8290 */ /* 0x000fe4000fffe1ff */
[----:B------:R-:W-:Y:S02]  /*51d0*/  @!UP1 ULOP3.LUT UR13, URZ, UR45, URZ, 0x33, !UPT ;  /* 0x0000002dff0d9292 */ /* 0x000fe4000f8e33ff */
[----:B------:R-:W-:Y:S02]  /*51e0*/  UISETP.NE.AND UP1, UPT, UR29, URZ, UPT ;  /* 0x000000ff1d00728c */ /* 0x000fe4000bf25270 */
[----:B------:R-:W-:Y:S01]  /*51f0*/  ULOP3.LUT UR4, UR13, UR29, URZ, 0x3c, !UPT ;  /* 0x0000001d0d047292 */ /* 0x000fe2000f8e3cff */
[----:B------:R-:W-:Y:S03]  /*5200*/  IMAD.HI.U32 R15, R15, R9, R14 ;  /* 0x000000090f0f7227 */ /* 0x000fe600078e000e */
[----:B------:R-:W-:Y:S01]  /*5210*/  UISETP.GE.AND UP0, UPT, UR4, URZ, UPT ;  /* 0x000000ff0400728c */ /* 0x000fe2000bf06270 */
[----:B------:R-:W-:Y:S01]  /*5220*/  IMAD.U32 R0, RZ, RZ, UR13 ;  /* 0x0000000dff007e24 */ /* 0x000fe2000f8e00ff */
[----:B------:R-:W-:Y:S04]  /*5230*/  UIADD3 UR4, UPT, UPT, -UR12, URZ, URZ ;  /* 0x000000ff0c047290 */ /* 0x000fe8000fffe1ff */
[----:B------:R-:W-:Y:S01]  /*5240*/  IABS R0, R0 ;  /* 0x0000000000007213 */ /* 0x000fe20000000000 */
[----:B------:R-:W-:Y:S02]  /*5250*/  UIMAD UR5, UR27, UR4, UR22 ;  /* 0x000000041b0572a4 */ /* 0x000fe4000f8e0216 */
[----:B------:R-:W-:Y:S02]  /*5260*/  UIADD3 UR4, UPT, UPT, -UR13, URZ, URZ ;  /* 0x000000ff0d047290 */ /* 0x000fe4000fffe1ff */
[----:B------:R-:W-:Y:S01]  /*5270*/  IMAD.HI.U32 R15, R15, R0, RZ ;  /* 0x000000000f0f7227 */ /* 0x000fe200078e00ff */
[----:B------:R-:W-:Y:S02]  /*5280*/  USHF.L.U32 UR22, UR5, 0x6, URZ ;  /* 0x0000000605167899 */ /* 0x000fe400080006ff */
[----:B------:R-:W-:Y:S01]  /*5290*/  UIMAD UR12, UR45, UR4, UR12 ;  /* 0x000000042d0c72a4 */ /* 0x000fe2000f8e020c */
[----:B------:R-:W-:Y:S04]  /*52a0*/  IMAD.MOV R9, RZ, RZ, -R15 ;  /* 0x000000ffff097224 */ /* 0x000fe800078e0a0f */
[C---:B------:R-:W-:Y:S05]  /*52b0*/  IMAD R0, R11.reuse, R9, R0 ;  /* 0x000000090b007224 */ /* 0x040fea00078e0200 */
[----:B------:R-:W-:Y:S11]  /*52c0*/  ISETP.GT.U32.AND P1, PT, R11, R0, PT ;  /* 0x000000000b00720c */ /* 0x000ff60003f24070 */
[----:B------:R-:W-:Y:S02]  /*52d0*/  @!UPT UIADD3 URZ, UPT, UPT, URZ, URZ, URZ ;  /* 0x000000fffffff290 */ /* 0x000fe4000fffe0ff */
[----:B------:R-:W-:Y:S01]  /*52e0*/  @!P1 IADD3 R15, PT, PT, R15, 0x1, RZ ;  /* 0x000000010f0f9810 */ /* 0x000fe20007ffe0ff */
[----:B------:R-:W-:Y:S01]  /*52f0*/  @!P1 IMAD.IADD R0, R0, 0x1, -R11 ;  /* 0x0000000100009824 */ /* 0x000fe200078e0a0b */
[----:B------:R-:W-:Y:S04]  /*5300*/  ISETP.NE.U32.AND P1, PT, R2, RZ, PT ;  /* 0x000000ff0200720c */ /* 0x000fe80003f25070 */
[----:B------:R-:W-:Y:S02]  /*5310*/  ISETP.GE.U32.AND P2, PT, R0, R11, PT ;  /* 0x0000000b0000720c */ /* 0x000fe40003f46070 */
[----:B------:R-:W-:Y:S11]  /*5320*/  ISETP.NE.AND.EX P1, PT, R3, RZ, PT, P1 ;  /* 0x000000ff0300720c */ /* 0x000ff60003f25310 */
[----:B------:R-:W-:Y:S01]  /*5330*/  @P2 VIADD R15, R15, 0x1 ;  /* 0x000000010f0f2836 */ /* 0x000fe20000000000 */
[----:B------:R-:W-:Y:S04]  /*5340*/  ISETP.NE.U32.AND P2, PT, R2, RZ, PT ;  /* 0x000000ff0200720c */ /* 0x000fe80003f45070 */
[----:B------:R-:W-:Y:S02]  /*5350*/  R2UR UR14, R15 ;  /* 0x000000000f0e72ca */ /* 0x000fe400000e0000 */
[----:B------:R-:W-:Y:S11]  /*5360*/  ISETP.NE.AND.EX P2, PT, R3, RZ, PT, P2 ;  /* 0x000000ff0300720c */ /* 0x000ff60003f45320 */
[----:B------:R-:W-:Y:S02]  /*5370*/  @!UP0 UIADD3 UR14, UPT, UPT, -UR14, URZ, URZ ;  /* 0x000000ff0e0e8290 */ /* 0x000fe4000fffe1ff */
[----:B------:R-:W-:Y:S04]  /*5380*/  @!UP1 ULOP3.LUT UR14, URZ, UR29, URZ, 0x33, !UPT ;  /* 0x0000001dff0e9292 */ /* 0x000fe8000f8e33ff */
[----:B------:R-:W-:Y:S04]  /*5390*/  UIADD3 UR6, UPT, UPT, -UR14, URZ, URZ ;  /* 0x000000ff0e067290 */ /* 0x000fe8000fffe1ff */
[----:B------:R-:W-:Y:S01]  /*53a0*/  UIMAD UR13, UR29, UR6, UR13 ;  /* 0x000000061d0d72a4 */ /* 0x000fe2000f8e020d */
[----:B------:R-:W-:Y:S11]  /*53b0*/  @!P2 BRA `(.L_x_68) ;  /* 0x000000000030a947 */ /* 0x000ff60003800000 */
[----:B------:R-:W-:Y:S01]  /*53c0*/  UPLOP3.LUT UP3, UPT, UPT, UPT, UP4, 0x80, 0x8 ;  /* 0x000000000008789c */ /* 0x000fe20003f6f040 */
[----:B------:R-:W-:Y:S01]  /*53d0*/  MOV R94, 0x1 ;  /* 0x00000001005e7802 */ /* 0x000fe20000000f00 */
[----:B------:R-:W1:Y:S04]  /*53e0*/  LDCU.64 UR4, c[0x0][0x358] ;  /* 0x00006b00ff0477ac */ /* 0x000e680008000a00 */
[----:B------:R-:W-:Y:S11]  /*53f0*/  PLOP3.LUT P2, PT, PT, PT, UP3, 0x80, 0x8 ;  /* 0x000000000008781c */ /* 0x000ff60003f4f038 */
[----:B------:R-:W-:Y:S02]  /*5400*/  @!UPT UIADD3 URZ, UPT, UPT, URZ, URZ, URZ ;  /* 0x000000fffffff290 */ /* 0x000fe4000fffe0ff */
[----:B------:R-:W2:Y:S01]  /*5410*/  @P2 LDC.64 R14, c[0x0][0x988] ;  /* 0x00026200ff0e2b82 */ /* 0x000ea20000000a00 */
[----:B------:R-:W-:Y:S04]  /*5420*/  @P2 IMAD R0, R17, R2, RZ ;  /* 0x0000000211002224 */ /* 0x000fe800078e02ff */
[----:B--2---:R-:W-:Y:S01]  /*5430*/  @P2 IMAD.WIDE R14, R0, 0x4, R14 ;  /* 0x00000004000e2825 */ /* 0x004fe200078e020e */
[----:B------:R-:W-:Y:S04]  /*5440*/  MOV R0, 0x1 ;  /* 0x0000000100007802 */ /* 0x000fe80000000f00 */
[----:B-1---5:R1:W5:Y:S01]  /*5450*/  @P2 LDG.E R41, desc[UR4][R14.64] ;  /* 0x000000040e292981 */ /* 0x022362000c1e1900 */
[----:B------:R-:W-:Y:S01]  /*5460*/  @!P2 PRMT R94, R0, 0x7610, R94 ;  /* 0x00007610005ea816 */ /* 0x000fe2000000005e */
[----:B-1----:R-:W2:Y:S06]  /*5470*/  @!P2 LDC R41, c[0x0][0x980] ;  /* 0x00026000ff29ab82 */ /* 0x002eac0000000800 */
.L_x_68:
[----:B--2--5:R-:W-:Y:S01]  /*5480*/  @!P1 FSETP.EQ.AND P3, PT, R41, RZ, PT ;  /* 0x000000ff2900920b */ /* 0x024fe20003f62000 */
[----:B------:R-:W-:Y:S01]  /*5490*/  @!UPT UIADD3 URZ, UPT, UPT, URZ, URZ, URZ ;  /* 0x000000fffffff290 */ /* 0x000fe2000fffe0ff */
[----:B------:R-:W-:Y:S11]  /*54a0*/  @!P1 BRA `(.L_x_69) ;  /* 0x0000000000149947 */ /* 0x000ff60003800000 */
[----:B------:R-:W-:Y:S02]  /*54b0*/  LOP3.LUT P1, RZ, R94, 0xff, RZ, 0xc0, !PT ;  /* 0x000000ff5eff7812 */ /* 0x000fe4000782c0ff */
[----:B------:R-:W-:Y:S04]  /*54c0*/  PLOP3.LUT P3, PT, PT, PT, UP3, 0x80, 0x8 ;  /* 0x000000000008781c */ /* 0x000fe80003f6f038 */
[----:B------:R-:W-:Y:S07]  /*54d0*/  PLOP3.LUT P3, PT, P3, PT, PT, 0x8, 0x80 ;  /* 0x000000000080781c */ /* 0x000fee0001f6e170 */
[----:B------:R-:W-:Y:S11]  /*54e0*/  @P1 FSETP.EQ.AND P3, PT, R41, RZ, PT ;  /* 0x000000ff2900120b */ /* 0x000ff60003f62000 */
[----:B------:R-:W-:Y:S02]  /*54f0*/  @!UPT UIADD3 URZ, UPT, UPT, URZ, URZ, URZ ;  /* 0x000000fffffff290 */ /* 0x000fe4000fffe0ff */
.L_x_69:
[----:B------:R-:W-:Y:S01]  /*5500*/  ULEA UR5, UR23, UR24, 0x3 ;  /* 0x0000001817057291 */ /* 0x000fe2000f8e18ff */
[----:B------:R-:W-:Y:S02]  /*5510*/  SHF.L.U32 R9, R12, 0x1f, RZ ;  /* 0x0000001f0c097819 */ /* 0x000fe400000006ff */
[----:B------:R-:W-:Y:S04]  /*5520*/  ELECT P2, URZ, PT ;  /* 0x0000000000ff782f */ /* 0x000fe80003840000 */
[----:B------:R-:W-:Y:S02]  /*5530*/  PLOP3.LUT P2, PT, P3, P2, PT, 0xf2, 0x2f ;  /* 0x00000000002f781c */ /* 0x000fe40001f45e72 */
[----:B------:R-:W1:Y:S02]  /*5540*/  SYNCS.PHASECHK.TRANS64.TRYWAIT P1, [UR5+0x98], R9 ;  /* 0x00009809ff0075a7 */ /* 0x000e640008021105 */
[----:B-1----:R-:W-:Y:S09]  /*5550*/  @!P1 BRA `(.L_x_70) ;  /* 0x00000040003c9947 */ /* 0x002ff20003800000 */
.L_x_146:
[----:B------:R-:W2:Y:S01]  /*5560*/  S2UR UR28, SR_CgaCtaId ;  /* 0x00000000001c79c3 */ /* 0x000ea20000008800 */
[----:B------:R-:W-:Y:S01]  /*5570*/  VOTEU.ALL UP0, P2 ;  /* 0x0000000000ff7886 */ /* 0x000fe20001000000 */
[----:B-1----:R-:W-:Y:S01]  /*5580*/  @!P2 IADD3 R9, P1, PT, R18, 0x680, RZ ;  /* 0x000006801209a810 */ /* 0x002fe20007f3e0ff */
[----:B------:R-:W-:Y:S01]  /*5590*/  UIADD3 UR6, UPT, UPT, UR23, 0x1, URZ ;  /* 0x0000000117067890 */ /* 0x000fe2000fffe0ff */
[----:B------:R-:W-:Y:S01]  /*55a0*/  @P0 SHF.R.U32.HI R17, RZ, 0x10, R5 ;  /* 0x00000010ff110819 */ /* 0x000fe20000011605 */
[----:B------:R-:W-:Y:S01]  /*55b0*/  UMOV UR48, 0x0 ;  /* 0x0000000000307882 */ /* 0x000fe20000000000 */
[----:B------:R-:W-:Y:S01]  /*55c0*/  @!UP0 ULEA UR4, UR23, UR24, 0xd ;  /* 0x0000001817048291 */ /* 0x000fe2000f8e68ff */
[----:B------:R-:W-:Y:S01]  /*55d0*/  @!P2 IMAD.X R0, RZ, RZ, R19, P1 ;  /* 0x000000ffff00a224 */ /* 0x000fe200008e0613 */
[----:B------:R-:W-:Y:S01]  /*55e0*/  @!P2 R2UR UR7, R9 ;  /* 0x000000000907a2ca */ /* 0x000fe200000e0000 */
[----:B------:R-:W-:Y:S01]  /*55f0*/  UMOV UR49, 0x10000000 ;  /* 0x1000000000317882 */ /* 0x000fe20000000000 */
[----:B------:R-:W-:Y:S02]  /*5600*/  @!UP0 UIADD3 UR8, UPT, UPT, UR4, 0x200, URZ ;  /* 0x0000020004088890 */ /* 0x000fe4000fffe0ff */
[----:B------:R-:W-:Y:S01]  /*5610*/  UISETP.NE.AND UP0, UPT, UR6, 0x3, UPT ;  /* 0x000000030600788c */ /* 0x000fe2000bf05270 */
[----:B------:R-:W-:Y:S01]  /*5620*/  @!P2 R2UR UR4, R0 ;  /* 0x000000000004a2ca */ /* 0x000fe200000e0000 */
[----:B------:R-:W-:Y:S02]  /*5630*/  @!P2 IMAD.MOV.U32 R0, RZ, RZ, 0x2000 ;  /* 0x00002000ff00a424 */ /* 0x000fe400078e00ff */
[----:B------:R-:W-:Y:S02]  /*5640*/  USEL UR6, UR6, URZ, UP0 ;  /* 0x000000ff06067287 */ /* 0x000fe40008000000 */
[----:B------:R-:W-:Y:S02]  /*5650*/  USEL UR23, URZ, 0x1, UP0 ;  /* 0x00000001ff177887 */ /* 0x000fe40008000000 */
[----:B------:R-:W-:Y:S01]  /*5660*/  VOTEU.ALL UP0, P2 ;  /* 0x0000000000ff7886 */ /* 0x000fe20001000000 */
[----:B------:R-:W-:Y:S03]  /*5670*/  IMAD.U32 R14, RZ, RZ, UR7 ;  /* 0x00000007ff0e7e24 */ /* 0x000fe6000f8e00ff */
[----:B------:R-:W-:Y:S01]  /*5680*/  LOP3.LUT R12, R12, UR23, RZ, 0x3c, !PT ;  /* 0x000000170c0c7c12 */ /* 0x000fe2000f8e3cff */
[----:B------:R-:W-:Y:S01]  /*5690*/  @!UP0 UMOV UR10, UR22 ;  /* 0x00000016000a8c82 */ /* 0x000fe20008000000 */
[----:B------:R-:W-:Y:S01]  /*56a0*/  IMAD.U32 R15, RZ, RZ, UR4 ;  /* 0x00000004ff0f7e24 */ /* 0x000fe2000f8e00ff */
[----:B------:R-:W-:Y:S01]  /*56b0*/  @!P2 R2UR UR20, R14 ;  /* 0x000000000e14a2ca */ /* 0x000fe200000e0000 */
[----:B------:R-:W-:Y:S01]  /*56c0*/  UIADD3 UR4, UPT, UPT, UR5, 0x80, URZ ;  /* 0x0000008005047890 */ /* 0x000fe2000fffe0ff */
[----:B------:R-:W-:Y:S02]  /*56d0*/  SHF.L.U32 R11, R12, 0x1f, RZ ;  /* 0x0000001f0c0b7819 */ /* 0x000fe400000006ff */
[----:B------:R-:W-:Y:S01]  /*56e0*/  @!P2 R2UR UR21, R15 ;  /* 0x000000000f15a2ca */ /* 0x000fe200000e0000 */
[----:B--2---:R-:W-:Y:S03]  /*56f0*/  UPRMT UR7, UR28, 0x654, UR4 ;  /* 0x000006541c077896 */ /* 0x004fe60008000004 */
[----:B------:R-:W-:Y:S01]  /*5700*/  @!UP0 UMOV UR9, UR4 ;  /* 0x0000000400098c82 */ /* 0x000fe20008000000 */
[----:B------:R-:W-:Y:S08]  /*5710*/  ULEA UR4, UR6, UR24, 0x3 ;  /* 0x0000001806047291 */ /* 0x000ff0000f8e18ff */
[----:B------:R1:W-:Y:S01]  /*5720*/  @!UP0 UTMALDG.5D [UR8], [UR20], desc[UR48] ;  /* 0x00003008140085b4 */ /* 0x0003e20008021000 */
[----:B------:R1:W-:Y:S01]  /*5730*/  @!P2 SYNCS.ARRIVE.TRANS64.RED.A0TR RZ, [UR5+0x80], R0 ;  /* 0x00008000ffffa9a7 */ /* 0x0003e20008300405 */
[----:B------:R-:W-:Y:S01]  /*5740*/  SYNCS.ARRIVE.TRANS64.RED.A1T0 RZ, [UR7], RZ ;  /* 0x000000ffffff79a7 */ /* 0x000fe20008100407 */
[----:B------:R-:W2:Y:S02]  /*5750*/  SYNCS.PHASECHK.TRANS64.TRYWAIT P1, [UR4+0x98], R11 ;  /* 0x0000980bff0075a7 */ /* 0x000ea40008021104 */
[----:B-12---:R-:W-:Y:S05]  /*5760*/  @!P1 BRA `(.L_x_71) ;  /* 0x0000003c00d09947 */ /* 0x006fea0003800000 */
.L_x_148:
[----:B------:R-:W2:Y:S01]  /*5770*/  S2UR UR28, SR_CgaCtaId ;  /* 0x00000000001c79c3 */ /* 0x000ea20000008800 */
[----:B------:R-:W-:Y:S01]  /*5780*/  UPLOP3.LUT UP1, UPT, UPT, UPT, UPT, 0x80, 0x8 ;  /* 0x000000000008789c */ /* 0x000fe20003f2f070 */
[----:B------:R-:W-:Y:S01]  /*5790*/  @!P2 IADD3 R9, P1, PT, R18, 0x680, RZ ;  /* 0x000006801209a810 */ /* 0x000fe20007f3e0ff */
[----:B------:R-:W-:Y:S01]  /*57a0*/  UMOV UR20, 0x0 ;  /* 0x0000000000147882 */ /* 0x000fe20000000000 */
[----:B------:R-:W-:Y:S01]  /*57b0*/  UMOV UR21, 0x10000000 ;  /* 0x1000000000157882 */ /* 0x000fe20000000000 */
[----:B------:R-:W-:Y:S01]  /*57c0*/  VOTEU.ALL UP0, P2 ;  /* 0x0000000000ff7886 */ /* 0x000fe20001000000 */
[----:B------:R-:W-:Y:S01]  /*57d0*/  LOP3.LUT R10, R10, 0x1, RZ, 0x3c, !PT ;  /* 0x000000010a0a7812 */ /* 0x000fe200078e3cff */
[----:B-1----:R-:W-:Y:S03]  /*57e0*/  @!P2 IMAD.X R0, RZ, RZ, R19, P1 ;  /* 0x000000ffff00a224 */ /* 0x002fe600008e0613 */
[----:B------:R-:W-:Y:S02]  /*57f0*/  @!UP0 ULEA UR5, UR6, UR24, 0xd ;  /* 0x0000001806058291 */ /* 0x000fe4000f8e68ff */
[----:B------:R-:W-:Y:S02]  /*5800*/  UIADD3 UR6, UPT, UPT, UR6, 0x1, URZ ;  /* 0x0000000106067890 */ /* 0x000fe4000fffe0ff */
[----:B------:R-:W-:Y:S02]  /*5810*/  @!UP0 UIADD3 UR10, UPT, UPT, UR22, 0x20, URZ ;  /* 0x00000020160a8890 */ /* 0x000fe4000fffe0ff */
[----:B------:R-:W-:Y:S01]  /*5820*/  @!UP0 UIADD3 UR8, UPT, UPT, UR5, 0x200, URZ ;  /* 0x0000020005088890 */ /* 0x000fe2000fffe0ff */
[----:B------:R-:W-:Y:S01]  /*5830*/  @!P2 R2UR UR5, R0 ;  /* 0x000000000005a2ca */ /* 0x000fe200000e0000 */
[----:B------:R-:W-:Y:S02]  /*5840*/  UISETP.NE.AND UP0, UPT, UR6, 0x3, UPT ;  /* 0x000000030600788c */ /* 0x000fe4000bf05270 */
[----:B------:R-:W-:Y:S02]  /*5850*/  UIADD3 UR22, UPT, UPT, UR15, UR43, URZ ;  /* 0x0000002b0f167290 */ /* 0x000fe4000fffe0ff */
[----:B------:R-:W-:Y:S01]  /*5860*/  USEL UR23, UR6, URZ, UP0 ;  /* 0x000000ff06177287 */ /* 0x000fe20008000000 */
[----:B------:R-:W-:Y:S02]  /*5870*/  @!P2 R2UR UR6, R9 ;  /* 0x000000000906a2ca */ /* 0x000fe400000e0000 */
[----:B------:R-:W-:Y:S02]  /*5880*/  PLOP3.LUT P0, PT, PT, PT, UP0, 0x80, 0x8 ;  /* 0x000000000008781c */ /* 0x000fe40003f0f008 */
[----:B------:R-:W-:Y:S02]  /*5890*/  VOTEU.ALL UP0, P2 ;  /* 0x0000000000ff7886 */ /* 0x000fe40001000000 */
[----:B------:R-:W-:Y:S01]  /*58a0*/  SEL R9, RZ, 0x1, P0 ;  /* 0x00000001ff097807 */ /* 0x000fe20000000000 */
[----:B------:R-:W-:Y:S01]  /*58b0*/  IMAD.U32 R15, RZ, RZ, UR5 ;  /* 0x00000005ff0f7e24 */ /* 0x000fe2000f8e00ff */
[----:B------:R-:W-:Y:S01]  /*58c0*/  UIADD3 UR5, UPT, UPT, UR4, 0x80, URZ ;  /* 0x0000008004057890 */ /* 0x000fe2000fffe0ff */
[----:B------:R-:W-:Y:S02]  /*58d0*/  LOP3.LUT P0, RZ, R6, 0x1, RZ, 0xc0, !PT ;  /* 0x0000000106ff7812 */ /* 0x000fe4000780c0ff */
[----:B------:R-:W-:Y:S02]  /*58e0*/  LOP3.LUT R12, R12, R9, RZ, 0x3c, !PT ;  /* 0x000000090c0c7212 */ /* 0x000fe400078e3cff */
[----:B------:R-:W-:Y:S01]  /*58f0*/  IMAD.U32 R14, RZ, RZ, UR6 ;  /* 0x00000006ff0e7e24 */ /* 0x000fe2000f8e00ff */
[----:B------:R-:W-:Y:S01]  /*5900*/  @!P2 R2UR UR7, R15 ;  /* 0x000000000f07a2ca */ /* 0x000fe200000e0000 */
[----:B------:R-:W-:Y:S01]  /*5910*/  @!UP0 UMOV UR9, UR5 ;  /* 0x0000000500098c82 */ /* 0x000fe20008000000 */
[----:B--2---:R-:W-:Y:S02]  /*5920*/  UPRMT UR5, UR28, 0x654, UR5 ;  /* 0x000006541c057896 */ /* 0x004fe40008000005 */
[----:B------:R-:W-:Y:S01]  /*5930*/  @!P2 R2UR UR6, R14 ;  /* 0x000000000e06a2ca */ /* 0x000fe200000e0000 */
[----:B------:R-:W-:Y:S11]  /*5940*/  UIADD3 UR28, UPT, UPT, UR16, UR42, URZ ;  /* 0x0000002a101c7290 */ /* 0x000ff6000fffe0ff */
[----:B------:R-:W-:Y:S01]  /*5950*/  @!UPT UIADD3 URZ, UPT, UPT, URZ, URZ, URZ ;  /* 0x000000fffffff290 */ /* 0x000fe2000fffe0ff */
[----:B------:R1:W-:Y:S01]  /*5960*/  @!UP0 UTMALDG.5D [UR8], [UR6], desc[UR20] ;  /* 0x00001408060085b4 */ /* 0x0003e20008021000 */
[----:B------:R1:W-:Y:S01]  /*5970*/  @!P2 SYNCS.ARRIVE.TRANS64.RED.A0TR RZ, [UR4+0x80], R8 ;  /* 0x00008008ffffa9a7 */ /* 0x0003e20008300404 */
[----:B------:R-:W-:Y:S01]  /*5980*/  SYNCS.ARRIVE.TRANS64.RED.A1T0 RZ, [UR5], RZ ;  /* 0x000000ffffff79a7 */ /* 0x000fe20008100405 */
[----:B------:R-:W-:Y:S05]  /*5990*/  @P0 BRA `(.L_x_72) ;  /* 0xffffffec00f80947 */ /* 0x000fea000383ffff */
[----:B------:R-:W-:Y:S01]  /*59a0*/  UIADD3 UR5, UPT, UPT, UR24, 0x98, URZ ;  /* 0x0000009818057890 */ /* 0x000fe2000fffe0ff */
[----:B------:R-:W-:-:S03]  /*59b0*/  SHF.L.U32 R3, R12, 0x1f, RZ ;  /* 0x0000001f0c037819 */ /* 0x000fc600000006ff */
[----:B------:R-:W-:-:S09]  /*59c0*/  ULEA UR4, UR23, UR5, 0x3 ;  /* 0x0000000517047291 */ /* 0x000fd2000f8e18ff */
[----:B------:R-:W2:Y:S02]  /*59d0*/  SYNCS.PHASECHK.TRANS64.TRYWAIT P0, [UR4], R3 ;  /* 0x00000003ff0075a7 */ /* 0x000ea40008001104 */
[----:B--2---:R-:W-:Y:S05]  /*59e0*/  @!P0 BRA `(.L_x_73) ;  /* 0x0000003c00488947 */ /* 0x004fea0003800000 */
.L_x_150:
[----:B------:R-:W-:-:S04]  /*59f0*/  UIADD3 UR4, UPT, UPT, UR23, 0x1, URZ ;  /* 0x0000000117047890 */ /* 0x000fc8000fffe0ff */
[----:B------:R-:W-:-:S04]  /*5a00*/  UISETP.NE.AND UP0, UPT, UR4, 0x3, UPT ;  /* 0x000000030400788c */ /* 0x000fc8000bf05270 */
[----:B------:R-:W-:Y:S02]  /*5a10*/  USEL UR4, UR4, URZ, UP0 ;  /* 0x000000ff04047287 */ /* 0x000fe40008000000 */
[----:B------:R-:W-:-:S04]  /*5a20*/  PLOP3.LUT P0, PT, PT, PT, UP0, 0x80, 0x8 ;  /* 0x000000000008781c */ /* 0x000fc80003f0f008 */
[----:B--2---:R-:W-:Y:S01]  /*5a30*/  SEL R3, RZ, 0x1, P0 ;  /* 0x00000001ff037807 */ /* 0x004fe20000000000 */
[----:B------:R-:W-:-:S03]  /*5a40*/  IMAD.U32 R0, RZ, RZ, UR4 ;  /* 0x00000004ff007e24 */ /* 0x000fc6000f8e00ff */
[----:B------:R-:W-:Y:S02]  /*5a50*/  LOP3.LUT R12, R12, R3, RZ, 0x3c, !PT ;  /* 0x000000030c0c7212 */ /* 0x000fe400078e3cff */
[C---:B------:R-:W-:Y:S01]  /*5a60*/  LEA R2, R0.reuse, UR5, 0x3 ;  /* 0x0000000500027c11 */ /* 0x040fe2000f8e18ff */
[----:B------:R-:W-:Y:S01]  /*5a70*/  VIADD R0, R0, 0x1 ;  /* 0x0000000100007836 */ /* 0x000fe20000000000 */
[----:B------:R-:W-:-:S04]  /*5a80*/  SHF.L.U32 R3, R12, 0x1f, RZ ;  /* 0x0000001f0c037819 */ /* 0x000fc800000006ff */
[----:B------:R-:W2:Y:S01]  /*5a90*/  SYNCS.PHASECHK.TRANS64.TRYWAIT P1, [R2+URZ], R3 ;  /* 0x00000003020075a7 */ /* 0x000ea200080211ff */
[----:B------:R-:W-:-:S04]  /*5aa0*/  ISETP.NE.AND P0, PT, R0, 0x3, PT ;  /* 0x000000030000780c */ /* 0x000fc80003f05270 */
[----:B------:R-:W-:Y:S02]  /*5ab0*/  SEL R5, RZ, 0x1, P0 ;  /* 0x00000001ff057807 */ /* 0x000fe40000000000 */
[----:B------:R-:W-:Y:S02]  /*5ac0*/  SEL R0, R0, RZ, P0 ;  /* 0x000000ff00007207 */ /* 0x000fe40000000000 */
[----:B------:R-:W-:Y:S01]  /*5ad0*/  LOP3.LUT R5, R12, R5, RZ, 0x3c, !PT ;  /* 0x000000050c057212 */ /* 0x000fe200078e3cff */
[----:B--2---:R-:W-:Y:S06]  /*5ae0*/  @!P1 BRA `(.L_x_74) ;  /* 0x0000003c00209947 */ /* 0x004fec0003800000 */
.L_x_151:
[----:B------:R-:W-:Y:S02]  /*5af0*/  LEA R0, R0, UR5, 0x3 ;  /* 0x0000000500007c11 */ /* 0x000fe4000f8e18ff */
[----:B------:R-:W-:-:S07]  /*5b00*/  SHF.L.U32 R5, R5, 0x1f, RZ ;  /* 0x0000001f05057819 */ /* 0x000fce00000006ff */
.L_x_75:
[----:B---3--:R3:W4:Y:S02]  /*5b10*/  SYNCS.PHASECHK.TRANS64.TRYWAIT P0, [R0+URZ], R5 ;  /* 0x00000005000075a7 */ /* 0x00872400080011ff */
[----:B----4-:R-:W-:Y:S05]  /*5b20*/  @!P0 NANOSLEEP.SYNCS 0x989680 ;  /* 0x009896800000895d */ /* 0x010fea0003900000 */
[----:B------:R-:W4:Y:S02]  /*5b30*/  @!P0 SYNCS.PHASECHK.TRANS64 P0, [R0+URZ], R5 ;  /* 0x00000005000085a7 */ /* 0x000f2400080010ff */
[----:B-1--4-:R-:W-:Y:S05]  /*5b40*/  @P0 EXIT ;  /* 0x000000000000094d */ /* 0x012fea0003800000 */
[----:B------:R-:W-:Y:S05]  /*5b50*/  BRA `(.L_x_75) ;  /* 0xfffffffc00ec7947 */ /* 0x000fea000383ffff */
.L_x_63:
[----:B------:R-:W-:-:S06]  /*5b60*/  UISETP.GE.AND UP0, UPT, UR15, 0x4, UPT ;  /* 0x000000040f00788c */ /* 0x000fcc000bf06270 */
[----:B------:R-:W-:-:S13]  /*5b70*/  PLOP3.LUT P0, PT, PT, PT, UP0, 0x80, 0x8 ;  /* 0x000000000008781c */ /* 0x000fda0003f0f008 */
[----:B-1----:R-:W-:Y:S05]  /*5b80*/  @!P0 EXIT ;  /* 0x000000000000894d */ /* 0x002fea0003800000 */
[----:B------:R-:W1:Y:S08]  /*5b90*/  S2UR UR4, SR_CgaCtaId ;  /* 0x00000000000479c3 */ /* 0x000e700000008800 */
[----:B------:R-:W-:Y:S01]  /*5ba0*/  BAR.SYNC.DEFER_BLOCKING 0x6, 0xa0 ;  /* 0x0182800000007b1d */ /* 0x000fe20000010000 */
[C---:B------:R-:W-:Y:S01]  /*5bb0*/  IMAD.SHL.U32 R0, R99.reuse, 0x20, RZ ;  /* 0x0000002063007824 */ /* 0x040fe200078e00ff */
[C---:B------:R-:W-:Y:S01]  /*5bc0*/  LOP3.LUT R100, R99.reuse, 0x2, RZ, 0xc0, !PT ;  /* 0x0000000263647812 */ /* 0x040fe200078ec0ff */
[C---:B------:R-:W-:Y:S01]  /*5bd0*/  IMAD.SHL.U32 R103, R99.reuse, 0x4, RZ ;  /* 0x0000000463677824 */ /* 0x040fe200078e00ff */
[C---:B------:R-:W-:Y:S01]  /*5be0*/  LOP3.LUT R93, R99.reuse, 0x60, RZ, 0xc0, !PT ;  /* 0x00000060635d7812 */ /* 0x040fe200078ec0ff */
[----:B------:R-:W-:Y:S01]  /*5bf0*/  IMAD.U32 R37, R99, 0x10000, RZ ;  /* 0x0001000063257824 */ /* 0x000fe200078e00ff */
[----:B------:R-:W-:-:S02]  /*5c00*/  UMOV UR51, 0x400 ;  /* 0x0000040000337882 */ /* 0x000fc40000000000 */
[----:B------:R-:W2:Y:S01]  /*5c10*/  LDC.64 R76, c[0x0][0x988] ;  /* 0x00026200ff4c7b82 */ /* 0x000ea20000000a00 */
[----:B------:R-:W3:Y:S01]  /*5c20*/  LDCU.64 UR6, c[0x0][0x988] ;  /* 0x00013100ff0677ac */ /* 0x000ee20008000a00 */
[----:B------:R-:W-:Y:S01]  /*5c30*/  LOP3.LUT R6, R0, 0xc0, RZ, 0xc0, !PT ;  /* 0x000000c000067812 */ /* 0x000fe200078ec0ff */
[----:B------:R-:W-:Y:S01]  /*5c40*/  HFMA2 R92, -RZ, RZ, 0, 5.9604644775390625e-08 ;  /* 0x00000001ff5c7431 */ /* 0x000fe200000001ff */
[----:B------:R-:W-:Y:S01]  /*5c50*/  LOP3.LUT R99, R99, 0x4, RZ, 0xc0, !PT ;  /* 0x0000000463637812 */ /* 0x000fe200078ec0ff */
[----:B------:R-:W-:Y:S01]  /*5c60*/  USHF.R.S32.HI UR53, URZ, 0x1f, UR5 ;  /* 0x0000001fff357899 */ /* 0x000fe20008011405 */
[----:B------:R-:W-:Y:S01]  /*5c70*/  LOP3.LUT R103, R6, 0x18, R103, 0xf8, !PT ;  /* 0x0000001806677812 */ /* 0x000fe200078ef867 */
[----:B------:R-:W-:Y:S01]  /*5c80*/  IMAD.MOV.U32 R36, RZ, RZ, RZ ;  /* 0x000000ffff247224 */ /* 0x000fe200078e00ff */
[----:B------:R-:W4:Y:S01]  /*5c90*/  LDC.64 R78, c[0x0][0x990] ;  /* 0x00026400ff4e7b82 */ /* 0x000f220000000a00 */
[----:B------:R-:W-:Y:S01]  /*5ca0*/  IADD3 R102, PT, PT, -R99, 0x2, RZ ;  /* 0x0000000263667810 */ /* 0x000fe20007ffe1ff */
[----:B------:R-:W-:Y:S01]  /*5cb0*/  ULEA.HI UR53, UR53, UR5, URZ, 0x6 ;  /* 0x0000000535357291 */ /* 0x000fe2000f8f30ff */
[----:B------:R-:W-:-:S02]  /*5cc0*/  LOP3.LUT R103, R103, 0xf20, R0, 0xf8, !PT ;  /* 0x00000f2067677812 */ /* 0x000fc400078ef800 */
[----:B------:R-:W-:Y:S01]  /*5cd0*/  CS2R R90, SRZ ;  /* 0x00000000005a7805 */ /* 0x000fe2000001ff00 */
[----:B------:R-:W-:Y:S01]  /*5ce0*/  IMAD.MOV.U32 R46, RZ, RZ, RZ ;  /* 0x000000ffff2e7224 */ /* 0x000fe200078e00ff */
[----:B------:R-:W-:Y:S01]  /*5cf0*/  LOP3.LUT R37, R37, 0x600000, RZ, 0xc0, !PT ;  /* 0x0060000025257812 */ /* 0x000fe200078ec0ff */
[----:B------:R-:W-:Y:S01]  /*5d00*/  IMAD.MOV R99, RZ, RZ, -R99 ;  /* 0x000000ffff637224 */ /* 0x000fe200078e0a63 */
[----:B-1----:R-:W-:Y:S01]  /*5d10*/  ULEA UR51, UR4, UR51, 0x18 ;  /* 0x0000003304337291 */ /* 0x002fe2000f8ec0ff */
[----:B------:R-:W-:Y:S01]  /*5d20*/  IADD3 R100, PT, PT, -R100, RZ, RZ ;  /* 0x000000ff64647210 */ /* 0x000fe20007ffe1ff */
[----:B------:R-:W-:Y:S01]  /*5d30*/  IMAD.SHL.U32 R102, R102, 0x10, RZ ;  /* 0x0000001066667824 */ /* 0x000fe200078e00ff */
[----:B------:R-:W1:Y:S01]  /*5d40*/  LDCU UR61, c[0x0][0x370] ;  /* 0x00006e00ff3d77ac */ /* 0x000e620008000800 */
[----:B---3--:R-:W-:Y:S02]  /*5d50*/  IMAD.U32 R97, RZ, RZ, UR6 ;  /* 0x00000006ff617e24 */ /* 0x008fe4000f8e00ff */
[----:B------:R-:W-:Y:S01]  /*5d60*/  IMAD.U32 R96, RZ, RZ, UR7 ;  /* 0x00000007ff607e24 */ /* 0x000fe2000f8e00ff */
[----:B------:R-:W-:-:S02]  /*5d70*/  UIADD3 UR4, UPT, UPT, UR51, 0x200, URZ ;  /* 0x0000020033047890 */ /* 0x000fc4000fffe0ff */
[----:B------:R-:W3:Y:S01]  /*5d80*/  LDS R2, [UR51+0x110] ;  /* 0x00011033ff027984 */ /* 0x000ee20008000800 */
[----:B------:R-:W1:Y:S03]  /*5d90*/  LDCU UR48, c[0x0][0xc0c] ;  /* 0x00018180ff3077ac */ /* 0x000e660008000800 */
[----:B------:R-:W-:Y:S01]  /*5da0*/  IMAD.U32 R0, RZ, RZ, UR4 ;  /* 0x00000004ff007e24 */ /* 0x000fe2000f8e00ff */
[----:B------:R-:W-:Y:S01]  /*5db0*/  LEA R103, R103, UR4, 0x1 ;  /* 0x0000000467677c11 */ /* 0x000fe2000f8e08ff */
[----:B------:R-:W1:Y:S01]  /*5dc0*/  LDCU UR38, c[0x0][0xc30] ;  /* 0x00018600ff2677ac */ /* 0x000e620008000800 */
[----:B------:R-:W1:Y:S01]  /*5dd0*/  LDCU.64 UR46, c[0x0][0xc28] ;  /* 0x00018500ff2e77ac */ /* 0x000e620008000a00 */
[----:B------:R-:W1:Y:S01]  /*5de0*/  LDCU.64 UR62, c[0x0][0x9b0] ;  /* 0x00013600ff3e77ac */ /* 0x000e620008000a00 */
[----:B------:R-:W1:Y:S01]  /*5df0*/  LDCU.128 UR56, c[0x0][0xc10] ;  /* 0x00018200ff3877ac */ /* 0x000e620008000c00 */
[----:B------:R-:W1:Y:S01]  /*5e00*/  LDCU UR60, c[0x0][0x374] ;  /* 0x00006e80ff3c77ac */ /* 0x000e620008000800 */
[----:B------:R-:W-:Y:S01]  /*5e10*/  USHF.R.S32.HI UR53, URZ, 0x6, UR53 ;  /* 0x00000006ff357899 */ /* 0x000fe20008011435 */
[----:B------:R-:W-:Y:S01]  /*5e20*/  UMOV UR54, URZ ;  /* 0x000000ff00367c82 */ /* 0x000fe20008000000 */
[----:B------:R-:W-:Y:S01]  /*5e30*/  UMOV UR55, URZ ;  /* 0x000000ff00377c82 */ /* 0x000fe20008000000 */
[C---:B---3--:R-:W-:Y:S01]  /*5e40*/  VIADD R3, R2.reuse, 0x40 ;  /* 0x0000004002037836 */ /* 0x048fe20000000000 */
[----:B------:R-:W-:-:S04]  /*5e50*/  LOP3.LUT R2, R2, 0xffff, RZ, 0xc0, !PT ;  /* 0x0000ffff02027812 */ /* 0x000fc800078ec0ff */
[----:B------:R-:W-:-:S05]  /*5e60*/  LOP3.LUT R3, R3, 0xffff, RZ, 0xc0, !PT ;  /* 0x0000ffff03037812 */ /* 0x000fca00078ec0ff */
[----:B-12-4-:R3:W-:Y:S02]  /*5e70*/  STL.64 [R1], R2 ;  /* 0x0000000201007387 */ /* 0x0167e40000100a00 */
.L_x_106:
[----:B---3--:R-:W-:Y:S04]  /*5e80*/  SHF.L.U32 R3, R90, 0x1f, RZ ;  /* 0x0000001f5a037819 */ /* 0x008fe800000006ff */
[----:B-1----:R-:W1:Y:S02]  /*5e90*/  SYNCS.PHASECHK.TRANS64.TRYWAIT P0, [UR51+0xc0], R3 ;  /* 0x0000c003ff0075a7 */ /* 0x002e640008001133 */
[----:B-1----:R-:W-:Y:S05]  /*5ea0*/  @!P0 BRA `(.L_x_76) ;  /* 0x0000003800448947 */ /* 0x002fea0003800000 */
.L_x_153:
[----:B------:R-:W2:Y:S01]  /*5eb0*/  LDS.128 R80, [UR51+0x100] ;  /* 0x00010033ff507984 */ /* 0x000ea20008000c00 */
[----:B------:R-:W-:Y:S02]  /*5ec0*/  UIADD3 UR4, UPT, UPT, UR51, 0xc8, URZ ;  /* 0x000000c833047890 */ /* 0x000fe4000fffe0ff */
[----:B------:R-:W-:Y:S02]  /*5ed0*/  UISETP.GE.AND UP1, UPT, UR39, 0x1, UPT ;  /* 0x000000012700788c */ /* 0x000fe4000bf26270 */
[----:B------:R-:W-:Y:S01]  /*5ee0*/  UPRMT UR4, URZ, 0x654, UR4 ;  /* 0x00000654ff047896 */ /* 0x000fe20008000004 */
[----:B------:R-:W-:Y:S01]  /*5ef0*/  @!PT LDS RZ, [RZ] ;  /* 0x00000000fffff984 */ /* 0x000fe20000000800 */
[----:B------:R-:W-:Y:S01]  /*5f00*/  @!PT LDS RZ, [RZ] ;  /* 0x00000000fffff984 */ /* 0x000fe20000000800 */
[----:B------:R-:W-:Y:S01]  /*5f10*/  @!PT LDS RZ, [RZ] ;  /* 0x00000000fffff984 */ /* 0x000fe20000000800 */
[----:B------:R-:W-:Y:S01]  /*5f20*/  @!PT LDS RZ, [RZ] ;  /* 0x00000000fffff984 */ /* 0x000fe20000000800 */
[----:B------:R3:W-:Y:S06]  /*5f30*/  MEMBAR.ALL.CTA ;  /* 0x0000000000007992 */ /* 0x0007ec0000008000 */
[----:B---3--:R-:W3:Y:S02]  /*5f40*/  FENCE.VIEW.ASYNC.S ;  /* 0x00000000000073c6 */ /* 0x008ee40000000000 */
[----:B---3--:R-:W-:Y:S01]  /*5f50*/  SYNCS.ARRIVE.TRANS64.RED.A1T0 RZ, [UR4], RZ ;  /* 0x000000ffffff79a7 */ /* 0x008fe20008100404 */
[----:B--2---:R-:W-:Y:S11]  /*5f60*/  LOP3.LUT P0, RZ, R82, 0x1, RZ, 0xc0, !PT ;  /* 0x0000000152ff7812 */ /* 0x004ff6000780c0ff */
[----:B------:R-:W-:Y:S02]  /*5f70*/  @!UPT UIADD3 URZ, UPT, UPT, URZ, URZ, URZ ;  /* 0x000000fffffff290 */ /* 0x000fe4000fffe0ff */
[----:B------:R-:W-:Y:S01]  /*5f80*/  VOTEU.ANY UP0, P0 ;  /* 0x0000000000ff7886 */ /* 0x000fe20000000100 */
[----:B------:R-:W-:Y:S11]  /*5f90*/  PLOP3.LUT P0, PT, PT, PT, UP0, 0x80, 0x8 ;  /* 0x000000000008781c */ /* 0x000ff60003f0f008 */
[----:B------:R-:W-:Y:S02]  /*5fa0*/  @!UPT UIADD3 URZ, UPT, UPT, URZ, URZ, URZ ;  /* 0x000000fffffff290 */ /* 0x000fe4000fffe0ff */
[----:B------:R-:W-:Y:S02]  /*5fb0*/  @P0 MOV R2, R80 ;  /* 0x0000005000020202 */ /* 0x000fe40000000f00 */
[----:B-1----:R-:W-:Y:S02]  /*5fc0*/  @P0 LOP3.LUT R0, R81, 0xffff, RZ, 0xc0, !PT ;  /* 0x0000ffff51000812 */ /* 0x002fe400078ec0ff */
[----:B------:R-:W-:Y:S02]  /*5fd0*/  @P0 R2UR UR6, R2 ;  /* 0x00000000020602ca */ /* 0x000fe400000e0000 */
[----:B------:R-:W-:Y:S01]  /*5fe0*/  @P0 R2UR UR5, R0 ;  /* 0x00000000000502ca */ /* 0x000fe200000e0000 */
[----:B------:R-:W-:Y:S05]  /*5ff0*/  IMAD.U32 R0, RZ, RZ, UR53 ;  /* 0x00000035ff007e24 */ /* 0x000fea000f8e00ff */
[----:B------:R-:W-:Y:S05]  /*6000*/  IABS R2, R0 ;  /* 0x0000000000027213 */ /* 0x000fea0000000000 */
[----:B------:R-:W-:Y:S02]  /*6010*/  @UP0 UMOV UR37, UR6 ;  /* 0x0000000600250c82 */ /* 0x000fe40008000000 */
[----:B------:R-:W-:Y:S01]  /*6020*/  @UP0 UMOV UR36, UR5 ;  /* 0x0000000500240c82 */ /* 0x000fe20008000000 */
[----:B------:R-:W-:Y:S05]  /*6030*/  BRA.U !UP1, `(.L_x_77) ;  /* 0x0000000109cc7547 */ /* 0x000fea000b800000 */
[----:B------:R-:W1:Y:S01]  /*6040*/  LDCU UR9, c[0x0][0xc20] ;  /* 0x00018400ff0977ac */ /* 0x000e620008000800 */
[----:B------:R-:W-:Y:S02]  /*6050*/  UIMAD.WIDE.U32 UR4, UR60, UR59, URZ ;  /* 0x0000003b3c0472a5 */ /* 0x000fe4000f8e00ff */
[----:B------:R-:W-:Y:S02]  /*6060*/  UIMAD.WIDE.U32 UR6, UR61, UR56, URZ ;  /* 0x000000383d0672a5 */ /* 0x000fe4000f8e00ff */
[----:B------:R-:W-:Y:S02]  /*6070*/  UIMAD.WIDE.U32 UR10, UR36, UR59, URZ ;  /* 0x0000003b240a72a5 */ /* 0x000fe4000f8e00ff */
[----:B------:R-:W-:Y:S02]  /*6080*/  UISETP.NE.AND UP0, UPT, UR58, 0x1, UPT ;  /* 0x000000013a00788c */ /* 0x000fe4000bf05270 */
[----:B------:R-:W-:Y:S02]  /*6090*/  UISETP.NE.AND UP1, UPT, UR48, 0x1, UPT ;  /* 0x000000013000788c */ /* 0x000fe4000bf25270 */
[----:B------:R-:W-:Y:S02]  /*60a0*/  UISETP.NE.AND UP2, UPT, UR39, 0x1, UPT ;  /* 0x000000012700788c */ /* 0x000fe4000bf45270 */
[----:B------:R-:W-:Y:S01]  /*60b0*/  UIMAD.WIDE.U32 UR12, UR37, UR56, URZ ;  /* 0x00000038250c72a5 */ /* 0x000fe2000f8e00ff */
[----:B------:R-:W-:Y:S01]  /*60c0*/  UMOV UR4, UR5 ;  /* 0x0000000500047c82 */ /* 0x000fe20008000000 */
[----:B------:R-:W-:Y:S01]  /*60d0*/  UMOV UR6, UR11 ;  /* 0x0000000b00067c82 */ /* 0x000fe20008000000 */
[----:B-1----:R-:W-:Y:S03]  /*60e0*/  USHF.R.U32.HI UR8, URZ, UR9, UR4 ;  /* 0x00000009ff087299 */ /* 0x002fe60008011604 */
[----:B------:R-:W-:Y:S02]  /*60f0*/  UMOV UR4, UR7 ;  /* 0x0000000700047c82 */ /* 0x000fe40008000000 */
[----:B------:R-:W-:Y:S02]  /*6100*/  USHF.R.U32.HI UR5, URZ, UR57, UR4 ;  /* 0x00000039ff057299 */ /* 0x000fe40008011604 */
[----:B------:R-:W-:Y:S02]  /*6110*/  USEL UR4, UR60, UR8, !UP0 ;  /* 0x000000083c047287 */ /* 0x000fe4000c000000 */
[----:B------:R-:W-:Y:S02]  /*6120*/  USHF.R.U32.HI UR8, URZ, UR9, UR6 ;  /* 0x00000009ff087299 */ /* 0x000fe40008011606 */
[----:B------:R-:W-:Y:S02]  /*6130*/  UIMAD.WIDE.U32 UR6, UR4, UR46, URZ ;  /* 0x0000002e040672a5 */ /* 0x000fe4000f8e00ff */
[----:B------:R-:W-:Y:S02]  /*6140*/  USEL UR9, UR61, UR5, !UP1 ;  /* 0x000000053d097287 */ /* 0x000fe4000c800000 */
[----:B------:R-:W-:Y:S02]  /*6150*/  USEL UR8, UR36, UR8, !UP0 ;  /* 0x0000000824087287 */ /* 0x000fe4000c000000 */
[----:B------:R-:W-:Y:S01]  /*6160*/  UIMAD.WIDE.U32 UR10, UR9, UR46, URZ ;  /* 0x0000002e090a72a5 */ /* 0x000fe2000f8e00ff */
[----:B------:R-:W-:Y:S01]  /*6170*/  UMOV UR6, UR7 ;  /* 0x0000000700067c82 */ /* 0x000fe20008000000 */
[----:B------:R-:W-:Y:S01]  /*6180*/  UMOV UR5, UR13 ;  /* 0x0000000d00057c82 */ /* 0x000fe20008000000 */
[----:B------:R-:W-:Y:S02]  /*6190*/  @UP2 USHF.R.U32.HI UR4, URZ, UR47, UR6 ;  /* 0x0000002fff042299 */ /* 0x000fe40008011606 */
[----:B------:R-:W-:Y:S02]  /*61a0*/  USHF.R.U32.HI UR5, URZ, UR57, UR5 ;  /* 0x00000039ff057299 */ /* 0x000fe40008011605 */
[----:B------:R-:W-:Y:S02]  /*61b0*/  UIMAD UR4, UR39, UR4, URZ ;  /* 0x00000004270472a4 */ /* 0x000fe4000f8e02ff */
[----:B------:R-:W-:Y:S02]  /*61c0*/  USEL UR5, UR37, UR5, !UP1 ;  /* 0x0000000525057287 */ /* 0x000fe4000c800000 */
[----:B------:R-:W-:Y:S01]  /*61d0*/  UISETP.GE.AND UP0, UPT, UR8, UR4, UPT ;  /* 0x000000040800728c */ /* 0x000fe2000bf06270 */
[----:B------:R-:W-:Y:S01]  /*61e0*/  UMOV UR6, UR11 ;  /* 0x0000000b00067c82 */ /* 0x000fe20008000000 */
[----:B------:R-:W-:Y:S02]  /*61f0*/  UIMAD.WIDE.U32 UR10, UR8, UR46, URZ ;  /* 0x0000002e080a72a5 */ /* 0x000fe4000f8e00ff */
[----:B------:R-:W-:Y:S04]  /*6200*/  @UP2 USHF.R.U32.HI UR9, URZ, UR47, UR6 ;  /* 0x0000002fff092299 */ /* 0x000fe80008011606 */
[----:B------:R-:W-:Y:S01]  /*6210*/  UIMAD UR6, UR39, UR9, URZ ;  /* 0x00000009270672a4 */ /* 0x000fe2000f8e02ff */
[----:B------:R-:W-:Y:S03]  /*6220*/  UMOV UR4, UR11 ;  /* 0x0000000b00047c82 */ /* 0x000fe60008000000 */
[----:B------:R-:W-:Y:S02]  /*6230*/  UISETP.GE.OR UP0, UPT, UR5, UR6, UP0 ;  /* 0x000000060500728c */ /* 0x000fe40008706670 */
[----:B------:R-:W-:Y:S02]  /*6240*/  USHF.R.U32.HI UR4, URZ, UR47, UR4 ;  /* 0x0000002fff047299 */ /* 0x000fe40008011604 */
[----:B------:R-:W-:Y:S02]  /*6250*/  UIMAD.WIDE.U32 UR6, UR5, UR46, URZ ;  /* 0x0000002e050672a5 */ /* 0x000fe4000f8e00ff */
[----:B------:R-:W-:Y:S02]  /*6260*/  USEL UR11, UR8, UR4, !UP2 ;  /* 0x00000004080b7287 */ /* 0x000fe4000d000000 */
[----:B------:R-:W-:Y:S02]  /*6270*/  UIADD3 UR6, UPT, UPT, -UR5, URZ, URZ ;  /* 0x000000ff05067290 */ /* 0x000fe4000fffe1ff */
[----:B------:R-:W-:Y:S02]  /*6280*/  UIADD3 UR10, UPT, UPT, -UR11, URZ, URZ ;  /* 0x000000ff0b0a7290 */ /* 0x000fe4000fffe1ff */
[----:B------:R-:W-:Y:S02]  /*6290*/  UIMAD UR6, UR48, UR6, UR37 ;  /* 0x00000006300672a4 */ /* 0x000fe4000f8e0225 */
[----:B------:R-:W-:Y:S01]  /*62a0*/  UIMAD UR10, UR39, UR10, UR8 ;  /* 0x0000000a270a72a4 */ /* 0x000fe2000f8e0208 */
[----:B------:R-:W-:Y:S01]  /*62b0*/  @!UP0 UMOV UR4, UR7 ;  /* 0x0000000700048c82 */ /* 0x000fe20008000000 */
[----:B------:R-:W-:Y:S02]  /*62c0*/  UIADD3 UR7, UPT, UPT, -UR8, URZ, URZ ;  /* 0x000000ff08077290 */ /* 0x000fe4000fffe1ff */
[----:B------:R-:W-:Y:S04]  /*62d0*/  @!UP0 USHF.R.U32.HI UR4, URZ, UR47, UR4 ;  /* 0x0000002fff048299 */ /* 0x000fe80008011604 */
[----:B------:R-:W-:Y:S04]  /*62e0*/  @!UP0 USEL UR4, UR5, UR4, !UP2 ;  /* 0x0000000405048287 */ /* 0x000fe8000d000000 */
[----:B------:R-:W-:Y:S02]  /*62f0*/  @!UP0 UIMAD UR9, UR9, UR10, UR4 ;  /* 0x0000000a090982a4 */ /* 0x000fe4000f8e0204 */
[----:B------:R-:W-:Y:S02]  /*6300*/  @!UP0 UIADD3 UR10, UPT, UPT, UR11, -UR4, URZ ;  /* 0x800000040b0a8290 */ /* 0x000fe4000fffe0ff */
[----:B------:R-:W-:Y:S02]  /*6310*/  UIMAD UR4, UR58, UR7, UR36 ;  /* 0x000000073a0472a4 */ /* 0x000fe4000f8e0224 */
[----:B------:R-:W-:Y:S03]  /*6320*/  @!UP0 UIMAD UR8, UR10, UR39, UR5 ;  /* 0x000000270a0882a4 */ /* 0x000fe6000f8e0205 */
[----:B------:R-:W-:Y:S02]  /*6330*/  @!UP0 UMOV UR5, UR9 ;  /* 0x0000000900058c82 */ /* 0x000fe40008000000 */
[----:B------:R-:W-:Y:S02]  /*6340*/  UIMAD UR37, UR5, UR48, UR6 ;  /* 0x00000030052572a4 */ /* 0x000fe4000f8e0206 */
[----:B------:R-:W-:Y:S11]  /*6350*/  UIMAD UR36, UR8, UR58, UR4 ;  /* 0x0000003a082472a4 */ /* 0x000ff6000f8e0204 */
[----:B------:R-:W-:Y:S01]  /*6360*/  @!UPT UIADD3 URZ, UPT, UPT, URZ, URZ, URZ ;  /* 0x000000fffffff290 */ /* 0x000fe2000fffe0ff */
.L_x_77:
[----:B------:R-:W1:Y:S01]  /*6370*/  LDCU UR17, c[0x0][0x388] ;  /* 0x00007100ff1177ac */ /* 0x000e620008000800 */
[----:B------:R-:W-:Y:S01]  /*6380*/  R2UR UR6, R2 ;  /* 0x00000000020672ca */ /* 0x000fe200000e0000 */
[----:B------:R-:W-:Y:S01]  /*6390*/  IMAD R2, R36, 0x4, R1 ;  /* 0x0000000424027824 */ /* 0x000fe200078e0201 */
[----:B------:R-:W-:Y:S01]  /*63a0*/  IABS R0, R0 ;  /* 0x0000000000007213 */ /* 0x000fe20000000000 */
[----:B------:R-:W2:Y:S01]  /*63b0*/  LDCU UR16, c[0x0][0x38c] ;  /* 0x00007180ff1077ac */ /* 0x000ea20008000800 */
[----:B------:R-:W-:Y:S01]  /*63c0*/  @P0 SHF.R.U32.HI R101, RZ, 0x10, R81 ;  /* 0x00000010ff650819 */ /* 0x000fe20000011651 */
[----:B------:R-:W-:Y:S02]  /*63d0*/  UIADD3 UR11, UPT, UPT, UR51, 0x200, URZ ;  /* 0x00000200330b7890 */ /* 0x000fe4000fffe0ff */
[----:B------:R-:W5:Y:S01]  /*63e0*/  LDL R2, [R2] ;  /* 0x0000000002027983 */ /* 0x000f620000100800 */
[----:B------:R-:W-:Y:S01]  /*63f0*/  USHF.L.U32 UR42, UR28, 0x7, URZ ;  /* 0x000000071c2a7899 */ /* 0x000fe200080006ff */
[----:B------:R-:W-:Y:S04]  /*6400*/  IMAD.MOV R0, RZ, RZ, -R0 ;  /* 0x000000ffff007224 */ /* 0x000fe800078e0a00 */
[----:B------:R-:W3:Y:S10]  /*6410*/  I2F.RP R6, UR6 ;  /* 0x0000000600067d06 */ /* 0x000ef40008209400 */
[----:B---3--:R-:W3:Y:S01]  /*6420*/  MUFU.RCP R3, R6 ;  /* 0x0000000600037308 */ /* 0x008ee20000001000 */
[----:B-1----:R-:W-:Y:S02]  /*6430*/  IMAD.U32 R4, RZ, RZ, UR17 ;  /* 0x00000011ff047e24 */ /* 0x002fe4000f8e00ff */
[----:B---3--:R-:W-:Y:S07]  /*6440*/  VIADD R5, R3, 0xffffffe ;  /* 0x0ffffffe03057836 */ /* 0x008fee0000000000 */
[----:B------:R-:W1:Y:S02]  /*6450*/  F2I.FTZ.U32.TRUNC.NTZ R3, R5 ;  /* 0x0000000500037305 */ /* 0x000e64000021f000 */
[----:B-1----:R-:W-:Y:S02]  /*6460*/  R2UR UR5, R3 ;  /* 0x00000000030572ca */ /* 0x002fe400000e0000 */
[----:B------:R-:W-:Y:S01]  /*6470*/  IABS R3, R4 ;  /* 0x0000000400037213 */ /* 0x000fe20000000000 */
[----:B------:R-:W-:Y:S03]  /*6480*/  IMAD.U32 R4, RZ, RZ, UR22 ;  /* 0x00000016ff047e24 */ /* 0x000fe6000f8e00ff */
[----:B------:R-:W-:Y:S02]  /*6490*/  R2UR UR7, R3 ;  /* 0x00000000030772ca */ /* 0x000fe400000e0000 */
[----:B------:R-:W-:Y:S04]  /*64a0*/  IABS R4, R4 ;  /* 0x0000000400047213 */ /* 0x000fe80000000000 */
[----:B------:R-:W-:Y:S01]  /*64b0*/  R2UR UR9, R4 ;  /* 0x00000000040972ca */ /* 0x000fe200000e0000 */
[----:B------:R-:W-:Y:S04]  /*64c0*/  UIADD3 UR4, UPT, UPT, URZ, -UR5, URZ ;  /* 0x80000005ff047290 */ /* 0x000fe8000fffe0ff */
[----:B------:R-:W-:Y:S02]  /*64d0*/  UIMAD UR8, UR4, UR6, URZ ;  /* 0x00000006040872a4 */ /* 0x000fe4000f8e02ff */
[----:B------:R-:W1:Y:S01]  /*64e0*/  I2F.RP R3, UR7 ;  /* 0x0000000700037d06 */ /* 0x000e620008209400 */
[----:B------:R-:W-:Y:S02]  /*64f0*/  UMOV UR4, URZ ;  /* 0x000000ff00047c82 */ /* 0x000fe40008000000 */
[----:B------:R-:W-:Y:S02]  /*6500*/  UIMAD.WIDE.U32 UR4, UR5, UR8, UR4 ;  /* 0x00000008050472a5 */ /* 0x000fe4000f8e0004 */
[----:B------:R-:W-:Y:S05]  /*6510*/  R2UR UR8, R0 ;  /* 0x00000000000872ca */ /* 0x000fea00000e0000 */
[----:B------:R-:W-:Y:S02]  /*6520*/  UMOV UR4, UR5 ;  /* 0x0000000500047c82 */ /* 0x000fe40008000000 */
[----:B------:R-:W-:Y:S01]  /*6530*/  UIMAD.WIDE.U32 UR4, UR4, UR9, URZ ;  /* 0x00000009040472a5 */ /* 0x000fe2000f8e00ff */
[----:B-1----:R-:W1:Y:S06]  /*6540*/  MUFU.RCP R3, R3 ;  /* 0x0000000300037308 */ /* 0x002e6c0000001000 */
[----:B------:R-:W-:Y:S02]  /*6550*/  UMOV UR43, UR5 ;  /* 0x00000005002b7c82 */ /* 0x000fe40008000000 */
[----:B------:R-:W-:Y:S04]  /*6560*/  UIMAD UR4, UR43, UR8, UR9 ;  /* 0x000000082b0472a4 */ /* 0x000fe8000f8e0209 */
[----:B------:R-:W-:Y:S01]  /*6570*/  UISETP.GT.U32.AND UP0, UPT, UR6, UR4, UPT ;  /* 0x000000040600728c */ /* 0x000fe2000bf04070 */
[----:B-1----:R-:W-:Y:S10]  /*6580*/  IADD3 R4, PT, PT, R3, 0xffffffe, RZ ;  /* 0x0ffffffe03047810 */ /* 0x002ff40007ffe0ff */
[----:B------:R-:W-:Y:S01]  /*6590*/  @!UP0 UIADD3 UR4, UPT, UPT, UR4, -UR6, URZ ;  /* 0x8000000604048290 */ /* 0x000fe2000fffe0ff */
[----:B------:R-:W1:Y:S01]  /*65a0*/  F2I.FTZ.U32.TRUNC.NTZ R0, R4 ;  /* 0x0000000400007305 */ /* 0x000e62000021f000 */
[----:B------:R-:W-:Y:S02]  /*65b0*/  @!UP0 UIADD3 UR43, UPT, UPT, UR43, 0x1, URZ ;  /* 0x000000012b2b8890 */ /* 0x000fe4000fffe0ff */
[----:B------:R-:W-:Y:S02]  /*65c0*/  UISETP.GE.U32.AND UP2, UPT, UR4, UR6, UPT ;  /* 0x000000060400728c */ /* 0x000fe4000bf46070 */
[----:B------:R-:W-:Y:S02]  /*65d0*/  ULOP3.LUT UR4, UR22, UR53, URZ, 0x3c, !UPT ;  /* 0x0000003516047292 */ /* 0x000fe4000f8e3cff */
[----:B------:R-:W-:Y:S02]  /*65e0*/  UISETP.NE.AND UP0, UPT, UR53, URZ, UPT ;  /* 0x000000ff3500728c */ /* 0x000fe4000bf05270 */
[----:B------:R-:W-:Y:S05]  /*65f0*/  UISETP.GE.AND UP1, UPT, UR4, URZ, UPT ;  /* 0x000000ff0400728c */ /* 0x000fea000bf26270 */
[----:B------:R-:W-:Y:S01]  /*6600*/  @UP2 UIADD3 UR43, UPT, UPT, UR43, 0x1, URZ ;  /* 0x000000012b2b2890 */ /* 0x000fe2000fffe0ff */
[----:B-1----:R-:W-:Y:S05]  /*6610*/  R2UR UR5, R0 ;  /* 0x00000000000572ca */ /* 0x002fea00000e0000 */
[----:B------:R-:W-:Y:S02]  /*6620*/  @!UP1 UIADD3 UR43, UPT, UPT, -UR43, URZ, URZ ;  /* 0x000000ff2b2b9290 */ /* 0x000fe4000fffe1ff */
[----:B------:R-:W-:Y:S06]  /*6630*/  @!UP0 ULOP3.LUT UR43, URZ, UR53, URZ, 0x33, !UPT ;  /* 0x00000035ff2b8292 */ /* 0x000fec000f8e33ff */
[----:B------:R-:W-:Y:S01]  /*6640*/  UIADD3 UR4, UPT, UPT, URZ, -UR5, URZ ;  /* 0x80000005ff047290 */ /* 0x000fe2000fffe0ff */
[----:B------:R-:W-:Y:S03]  /*6650*/  IMAD.U32 R0, RZ, RZ, UR43 ;  /* 0x0000002bff007e24 */ /* 0x000fe6000f8e00ff */
[----:B------:R-:W-:Y:S02]  /*6660*/  UIMAD UR6, UR4, UR7, URZ ;  /* 0x00000007040672a4 */ /* 0x000fe4000f8e02ff */
[----:B------:R-:W-:Y:S01]  /*6670*/  IABS R0, R0 ;  /* 0x0000000000007213 */ /* 0x000fe20000000000 */
[----:B------:R-:W-:Y:S02]  /*6680*/  UMOV UR4, URZ ;  /* 0x000000ff00047c82 */ /* 0x000fe40008000000 */
[----:B------:R-:W-:Y:S01]  /*6690*/  UIMAD.WIDE.U32 UR4, UR5, UR6, UR4 ;  /* 0x00000006050472a5 */ /* 0x000fe2000f8e0004 */
[----:B------:R-:W-:Y:S01]  /*66a0*/  R2UR UR8, R0 ;  /* 0x00000000000872ca */ /* 0x000fe200000e0000 */
[----:B--2---:R-:W-:Y:S05]  /*66b0*/  IMAD.U32 R0, RZ, RZ, UR16 ;  /* 0x00000010ff007e24 */ /* 0x004fea000f8e00ff */
[----:B------:R-:W-:Y:S01]  /*66c0*/  UMOV UR4, UR5 ;  /* 0x0000000500047c82 */ /* 0x000fe20008000000 */
[----:B------:R-:W-:Y:S04]  /*66d0*/  IABS R5, R0 ;  /* 0x0000000000057213 */ /* 0x000fe80000000000 */
[----:B------:R-:W1:Y:S02]  /*66e0*/  I2F.RP R0, R5 ;  /* 0x0000000500007306 */ /* 0x000e640000209400 */
[----:B------:R-:W-:Y:S07]  /*66f0*/  UIMAD.WIDE.U32 UR4, UR4, UR8, URZ ;  /* 0x00000008040472a5 */ /* 0x000fee000f8e00ff */
[----:B------:R-:W-:Y:S02]  /*6700*/  UMOV UR44, UR5 ;  /* 0x00000005002c7c82 */ /* 0x000fe40008000000 */
[----:B------:R-:W-:Y:S04]  /*6710*/  UIADD3 UR4, UPT, UPT, -UR44, URZ, URZ ;  /* 0x000000ff2c047290 */ /* 0x000fe8000fffe1ff */
[----:B------:R-:W-:Y:S01]  /*6720*/  UIMAD UR4, UR7, UR4, UR8 ;  /* 0x00000004070472a4 */ /* 0x000fe2000f8e0208 */
[----:B-1----:R-:W1:Y:S03]  /*6730*/  MUFU.RCP R0, R0 ;  /* 0x0000000000007308 */ /* 0x002e660000001000 */
[----:B------:R-:W-:Y:S11]  /*6740*/  UISETP.GT.U32.AND UP0, UPT, UR7, UR4, UPT ;  /* 0x000000040700728c */ /* 0x000ff6000bf04070 */
[----:B------:R-:W-:Y:S02]  /*6750*/  @!UP0 UIADD3 UR4, UPT, UPT, UR4, -UR7, URZ ;  /* 0x8000000704048290 */ /* 0x000fe4000fffe0ff */
[----:B------:R-:W-:Y:S01]  /*6760*/  @!UP0 UIADD3 UR44, UPT, UPT, UR44, 0x1, URZ ;  /* 0x000000012c2c8890 */ /* 0x000fe2000fffe0ff */
[----:B-1----:R-:W-:Y:S01]  /*6770*/  VIADD R6, R0, 0xffffffe ;  /* 0x0ffffffe00067836 */ /* 0x002fe20000000000 */
[----:B------:R-:W-:Y:S02]  /*6780*/  UISETP.GE.U32.AND UP1, UPT, UR4, UR7, UPT ;  /* 0x000000070400728c */ /* 0x000fe4000bf26070 */
[----:B------:R-:W-:Y:S01]  /*6790*/  ULOP3.LUT UR4, UR43, UR17, URZ, 0x3c, !UPT ;  /* 0x000000112b047292 */ /* 0x000fe2000f8e3cff */
[----:B------:R-:W1:Y:S03]  /*67a0*/  F2I.FTZ.U32.TRUNC.NTZ R7, R6 ;  /* 0x0000000600077305 */ /* 0x000e66000021f000 */
[----:B------:R-:W-:Y:S05]  /*67b0*/  UISETP.GE.AND UP0, UPT, UR4, URZ, UPT ;  /* 0x000000ff0400728c */ /* 0x000fea000bf06270 */
[----:B------:R-:W-:Y:S02]  /*67c0*/  @UP1 UIADD3 UR44, UPT, UPT, UR44, 0x1, URZ ;  /* 0x000000012c2c1890 */ /* 0x000fe4000fffe0ff */
[----:B------:R-:W-:Y:S04]  /*67d0*/  UISETP.NE.AND UP1, UPT, UR17, URZ, UPT ;  /* 0x000000ff1100728c */ /* 0x000fe8000bf25270 */
[----:B------:R-:W-:Y:S01]  /*67e0*/  @!UP0 UIADD3 UR44, UPT, UPT, -UR44, URZ, URZ ;  /* 0x000000ff2c2c8290 */ /* 0x000fe2000fffe1ff */
[----:B-1----:R-:W-:Y:S01]  /*67f0*/  IADD3 R4, PT, PT, RZ, -R7, RZ ;  /* 0x80000007ff047210 */ /* 0x002fe20007ffe0ff */
[----:B------:R-:W-:Y:S04]  /*6800*/  IMAD.MOV.U32 R6, RZ, RZ, RZ ;  /* 0x000000ffff067224 */ /* 0x000fe800078e00ff */
[----:B------:R-:W-:Y:S01]  /*6810*/  IMAD R3, R4, R5, RZ ;  /* 0x0000000504037224 */ /* 0x000fe200078e02ff */
[----:B------:R-:W-:Y:S02]  /*6820*/  @!UP1 ULOP3.LUT UR44, URZ, UR17, URZ, 0x33, !UPT ;  /* 0x00000011ff2c9292 */ /* 0x000fe4000f8e33ff */
[----:B------:R-:W-:Y:S01]  /*6830*/  UISETP.NE.AND UP1, UPT, UR38, 0x1, UPT ;  /* 0x000000012600788c */ /* 0x000fe2000bf25270 */
[----:B------:R-:W-:Y:S04]  /*6840*/  IMAD.HI.U32 R7, R7, R3, R6 ;  /* 0x0000000307077227 */ /* 0x000fe800078e0006 */
[----:B------:R-:W-:Y:S05]  /*6850*/  IMAD.U32 R0, RZ, RZ, UR44 ;  /* 0x0000002cff007e24 */ /* 0x000fea000f8e00ff */
[----:B------:R-:W-:Y:S01]  /*6860*/  IABS R0, R0 ;  /* 0x0000000000007213 */ /* 0x000fe20000000000 */
[----:B------:R-:W1:Y:S04]  /*6870*/  @!UP1 LDCU.128 UR12, c[0x0][0xc10] ;  /* 0x00018200ff0c97ac */ /* 0x000e680008000c00 */
[----:B------:R-:W-:Y:S01]  /*6880*/  IMAD.HI.U32 R7, R7, R0, RZ ;  /* 0x0000000007077227 */ /* 0x000fe200078e00ff */
[----:B------:R-:W2:Y:S03]  /*6890*/  @!UP1 LDCU UR10, c[0x0][0xc20] ;  /* 0x00018400ff0a97ac */ /* 0x000ea60008000800 */
[----:B------:R-:W-:Y:S01]  /*68a0*/  IMAD.MOV R3, RZ, RZ, -R7 ;  /* 0x000000ffff037224 */ /* 0x000fe200078e0a07 */
[----:B------:R-:W3:Y:S03]  /*68b0*/  @!UP1 LDCU UR5, c[0x0][0xc0c] ;  /* 0x00018180ff0597ac */ /* 0x000ee60008000800 */
[C---:B------:R-:W-:Y:S01]  /*68c0*/  IMAD R0, R5.reuse, R3, R0 ;  /* 0x0000000305007224 */ /* 0x040fe200078e0200 */
[----:B-1----:R-:W-:Y:S04]  /*68d0*/  UIMAD.WIDE.U32 UR6, UR36, UR15, URZ ;  /* 0x0000000f240672a5 */ /* 0x002fe8000f8e00ff */
[----:B------:R-:W-:Y:S01]  /*68e0*/  ISETP.GT.U32.AND P1, PT, R5, R0, PT ;  /* 0x000000000500720c */ /* 0x000fe20003f24070 */
[----:B------:R-:W-:Y:S02]  /*68f0*/  UIMAD.WIDE.U32 UR8, UR37, UR12, URZ ;  /* 0x0000000c250872a5 */ /* 0x000fe4000f8e00ff */
[----:B------:R-:W-:Y:S02]  /*6900*/  @!UP1 UISETP.NE.AND UP0, UPT, UR14, 0x1, UPT ;  /* 0x000000010e00988c */ /* 0x000fe4000bf05270 */
[----:B------:R-:W-:Y:S01]  /*6910*/  ULOP3.LUT UR8, UR44, UR16, URZ, 0x3c, !UPT ;  /* 0x000000102c087292 */ /* 0x000fe2000f8e3cff */
[----:B------:R-:W-:Y:S02]  /*6920*/  @!UP1 UMOV UR6, UR7 ;  /* 0x0000000700069c82 */ /* 0x000fe40008000000 */
[----:B------:R-:W-:Y:S01]  /*6930*/  @!UP1 UMOV UR4, UR9 ;  /* 0x0000000900049c82 */ /* 0x000fe20008000000 */
[----:B--2---:R-:W-:Y:S02]  /*6940*/  @!UP1 USHF.R.U32.HI UR6, URZ, UR10, UR6 ;  /* 0x0000000aff069299 */ /* 0x004fe40008011606 */
[----:B---3--:R-:W-:Y:S02]  /*6950*/  @!UP1 UISETP.NE.AND UP2, UPT, UR5, 0x1, UPT ;  /* 0x000000010500988c */ /* 0x008fe4000bf45270 */
[----:B------:R-:W-:Y:S01]  /*6960*/  @!UP1 USEL UR6, UR36, UR6, !UP0 ;  /* 0x0000000624069287 */ /* 0x000fe2000c000000 */
[-C--:B------:R-:W-:Y:S01]  /*6970*/  @!P1 IADD3 R0, PT, PT, R0, -R5.reuse, RZ ;  /* 0x8000000500009210 */ /* 0x080fe20007ffe0ff */
[----:B------:R-:W-:Y:S01]  /*6980*/  UISETP.GE.AND UP0, UPT, UR8, URZ, UPT ;  /* 0x000000ff0800728c */ /* 0x000fe2000bf06270 */
[----:B------:R-:W-:Y:S01]  /*6990*/  @!P1 VIADD R7, R7, 0x1 ;  /* 0x0000000107079836 */ /* 0x000fe20000000000 */
[----:B------:R-:W-:Y:S01]  /*69a0*/  @!UP1 USHF.R.U32.HI UR4, URZ, UR13, UR4 ;  /* 0x0000000dff049299 */ /* 0x000fe20008011604 */
[----:B------:R-:W-:Y:S03]  /*69b0*/  ISETP.GE.U32.AND P2, PT, R0, R5, PT ;  /* 0x000000050000720c */ /* 0x000fe60003f46070 */
[----:B------:R-:W-:Y:S02]  /*69c0*/  @!UP1 USEL UR7, UR37, UR4, !UP2 ;  /* 0x0000000425079287 */ /* 0x000fe4000d000000 */
[----:B------:R-:W-:Y:S02]  /*69d0*/  UISETP.NE.AND UP2, UPT, UR16, URZ, UPT ;  /* 0x000000ff1000728c */ /* 0x000fe4000bf45270 */
[----:B------:R-:W-:Y:S02]  /*69e0*/  @!UP1 UIADD3 UR4, UPT, UPT, -UR7, UR6, URZ ;  /* 0x0000000607049290 */ /* 0x000fe4000fffe1ff */
[----:B------:R-:W-:Y:S02]  /*69f0*/  @!UP1 UIADD3 UR6, UPT, UPT, UR7, -UR6, URZ ;  /* 0x8000000607069290 */ /* 0x000fe4000fffe0ff */
[----:B------:R-:W-:Y:S02]  /*6a00*/  @!UP1 UIMAD UR37, UR4, UR5, UR37 ;  /* 0x00000005042592a4 */ /* 0x000fe4000f8e0225 */
[----:B------:R-:W-:Y:S01]  /*6a10*/  UIADD3 UR4, UPT, UPT, -UR43, URZ, URZ ;  /* 0x000000ff2b047290 */ /* 0x000fe2000fffe1ff */
[----:B------:R-:W-:Y:S01]  /*6a20*/  @P2 VIADD R7, R7, 0x1 ;  /* 0x0000000107072836 */ /* 0x000fe20000000000 */
[----:B------:R-:W-:Y:S02]  /*6a30*/  @!UP1 UIMAD UR36, UR6, UR14, UR36 ;  /* 0x0000000e062492a4 */ /* 0x000fe4000f8e0224 */
[----:B------:R-:W-:Y:S02]  /*6a40*/  UIMAD UR5, UR53, UR4, UR22 ;  /* 0x00000004350572a4 */ /* 0x000fe4000f8e0216 */
[----:B------:R-:W-:Y:S01]  /*6a50*/  UIADD3 UR4, UPT, UPT, -UR44, URZ, URZ ;  /* 0x000000ff2c047290 */ /* 0x000fe2000fffe1ff */
[----:B------:R-:W-:Y:S01]  /*6a60*/  R2UR UR45, R7 ;  /* 0x00000000072d72ca */ /* 0x000fe200000e0000 */
[----:B------:R-:W-:Y:S02]  /*6a70*/  USHF.L.U32 UR52, UR5, 0x6, URZ ;  /* 0x0000000605347899 */ /* 0x000fe400080006ff */
[----:B------:R-:W-:Y:S10]  /*6a80*/  UIMAD UR43, UR17, UR4, UR43 ;  /* 0x00000004112b72a4 */ /* 0x000ff4000f8e022b */
[----:B------:R-:W-:Y:S02]  /*6a90*/  @!UP0 UIADD3 UR45, UPT, UPT, -UR45, URZ, URZ ;  /* 0x000000ff2d2d8290 */ /* 0x000fe4000fffe1ff */
[----:B------:R-:W-:Y:S02]  /*6aa0*/  ULOP3.LUT UP0, URZ, UR11, 0x1b0, URZ, 0xc0, !UPT ;  /* 0x000001b00bff7892 */ /* 0x000fe4000f80c0ff */
[----:B------:R-:W-:Y:S04]  /*6ab0*/  @!UP2 ULOP3.LUT UR45, URZ, UR16, URZ, 0x33, !UPT ;  /* 0x00000010ff2da292 */ /* 0x000fe8000f8e33ff */
[----:B------:R-:W-:Y:S04]  /*6ac0*/  UIADD3 UR6, UPT, UPT, -UR45, URZ, URZ ;  /* 0x000000ff2d067290 */ /* 0x000fe8000fffe1ff */
[----:B------:R-:W-:Y:S01]  /*6ad0*/  UIMAD UR44, UR16, UR6, UR44 ;  /* 0x00000006102c72a4 */ /* 0x000fe2000f8e022c */
[----:B------:R-:W-:Y:S11]  /*6ae0*/  BRA.U !UP0, `(.L_x_78) ;  /* 0x00000001087c7547 */ /* 0x000ff6000b800000 */
[----:B------:R-:W1:Y:S01]  /*6af0*/  LDCU.64 UR8, c[0x4][0x80] ;  /* 0x01001000ff0877ac */ /* 0x000e620008000a00 */
[----:B------:R-:W-:Y:S01]  /*6b00*/  MOV R16, 0x0 ;  /* 0x0000000000107802 */ /* 0x000fe20000000f00 */
[----:B------:R-:W-:Y:S02]  /*6b10*/  HFMA2 R12, -RZ, RZ, 0, 5.9604644775390625e-08 ;  /* 0x00000001ff0c7431 */ /* 0x000fe400000001ff */
[----:B------:R-:W-:Y:S01]  /*6b20*/  IMAD.MOV.U32 R8, RZ, RZ, 0x70 ;  /* 0x00000070ff087424 */ /* 0x000fe200078e00ff */
[----:B------:R2:W3:Y:S01]  /*6b30*/  LDC.64 R14, c[0x4][R16] ;  /* 0x01000000100e7b82 */ /* 0x0004e20000000a00 */
[----:B------:R-:W4:Y:S01]  /*6b40*/  LDCU.64 UR6, c[0x4][0x88] ;  /* 0x01001100ff0677ac */ /* 0x000f220008000a00 */
[----:B------:R-:W-:Y:S01]  /*6b50*/  IMAD.MOV.U32 R13, RZ, RZ, RZ ;  /* 0x000000ffff0d7224 */ /* 0x000fe200078e00ff */
[----:B------:R-:W2:Y:S01]  /*6b60*/  LDCU.64 UR4, c[0x4][0x8] ;  /* 0x01000100ff0477ac */ /* 0x000ea20008000a00 */
[----:B-1----:R-:W-:Y:S01]  /*6b70*/  MOV R5, UR9 ;  /* 0x0000000900057c02 */ /* 0x002fe20008000f00 */
[----:B------:R-:W-:Y:S01]  /*6b80*/  IMAD.U32 R4, RZ, RZ, UR8 ;  /* 0x00000008ff047e24 */ /* 0x000fe2000f8e00ff */
[----:B----4-:R-:W-:Y:S01]  /*6b90*/  MOV R7, UR7 ;  /* 0x0000000700077c02 */ /* 0x010fe20008000f00 */
[----:B------:R-:W-:Y:S01]  /*6ba0*/  IMAD.U32 R6, RZ, RZ, UR6 ;  /* 0x00000006ff067e24 */ /* 0x000fe2000f8e00ff */
[----:B--2---:R-:W-:Y:S01]  /*6bb0*/  MOV R11, UR5 ;  /* 0x00000005000b7c02 */ /* 0x004fe20008000f00 */
[----:B------:R-:W-:Y:S02]  /*6bc0*/  IMAD.U32 R10, RZ, RZ, UR4 ;  /* 0x00000004ff0a7e24 */ /* 0x000fe4000f8e00ff */
[----:B------:R-:W-:Y:S07]  /*6bd0*/  LEPC R20, `(.L_x_79) ;  /* 0x000000001014794e */ /* 0x000fee0000000000 */
[----:B---3-5:R-:W-:Y:S05]  /*6be0*/  CALL.ABS.NOINC R14 ;  /* 0x000000000e007343 */ /* 0x028fea0003c00000 */
.L_x_79:
[----:B------:R-:W1:Y:S01]  /*6bf0*/  LDCU.64 UR8, c[0x4][0x80] ;  /* 0x01001000ff0877ac */ /* 0x000e620008000a00 */
[----:B------:R2:W3:Y:S01]  /*6c00*/  LDC.64 R14, c[0x4][R16] ;  /* 0x01000000100e7b82 */ /* 0x0004e20000000a00 */
[----:B------:R-:W-:Y:S02]  /*6c10*/  HFMA2 R12, -RZ, RZ, 0, 5.9604644775390625e-08 ;  /* 0x00000001ff0c7431 */ /* 0x000fe400000001ff */
[----:B------:R-:W-:Y:S02]  /*6c20*/  IMAD.MOV.U32 R8, RZ, RZ, 0x70 ;  /* 0x00000070ff087424 */ /* 0x000fe400078e00ff */
[----:B------:R-:W-:Y:S01]  /*6c30*/  IMAD.MOV.U32 R13, RZ, RZ, RZ ;  /* 0x000000ffff0d7224 */ /* 0x000fe200078e00ff */
[----:B------:R-:W4:Y:S01]  /*6c40*/  LDCU.64 UR6, c[0x4][0x88] ;  /* 0x01001100ff0677ac */ /* 0x000f220008000a00 */
[----:B------:R-:W5:Y:S01]  /*6c50*/  LDCU.64 UR4, c[0x4][0x8] ;  /* 0x01000100ff0477ac */ /* 0x000f620008000a00 */
[----:B-1----:R-:W-:Y:S02]  /*6c60*/  MOV R4, UR8 ;  /* 0x0000000800047c02 */ /* 0x002fe40008000f00 */
[----:B------:R-:W-:Y:S02]  /*6c70*/  MOV R5, UR9 ;  /* 0x0000000900057c02 */ /* 0x000fe40008000f00 */
[----:B----4-:R-:W-:Y:S01]  /*6c80*/  MOV R7, UR7 ;  /* 0x0000000700077c02 */ /* 0x010fe20008000f00 */
[----:B------:R-:W-:Y:S01]  /*6c90*/  IMAD.U32 R6, RZ, RZ, UR6 ;  /* 0x00000006ff067e24 */ /* 0x000fe2000f8e00ff */
[----:B-----5:R-:W-:Y:S01]  /*6ca0*/  MOV R11, UR5 ;  /* 0x00000005000b7c02 */ /* 0x020fe20008000f00 */
[----:B--2---:R-:W-:Y:S02]  /*6cb0*/  IMAD.U32 R10, RZ, RZ, UR4 ;  /* 0x00000004ff0a7e24 */ /* 0x004fe4000f8e00ff */
[----:B------:R-:W-:Y:S07]  /*6cc0*/  LEPC R20, `(.L_x_78) ;  /* 0x000000001014794e */ /* 0x000fee0000000000 */
[----:B---3--:R-:W-:Y:S05]  /*6cd0*/  CALL.ABS.NOINC R14 ;  /* 0x000000000e007343 */ /* 0x008fea0003c00000 */
.L_x_78:
[----:B------:R-:W-:Y:S01]  /*6ce0*/  R2UR UR5, R97 ;  /* 0x00000000610572ca */ /* 0x000fe200000e0000 */
[----:B------:R-:W-:Y:S01]  /*6cf0*/  UISETP.NE.U32.AND UP0, UPT, UR62, URZ, UPT ;  /* 0x000000ff3e00728c */ /* 0x000fe2000bf05070 */
[----:B------:R-:W-:Y:S02]  /*6d00*/  ISETP.NE.U32.AND P1, PT, R78, RZ, PT ;  /* 0x000000ff4e00720c */ /* 0x000fe40003f25070 */
[----:B------:R-:W-:Y:S01]  /*6d10*/  R2UR UR4, R96 ;  /* 0x00000000600472ca */ /* 0x000fe200000e0000 */
[----:B------:R-:W-:Y:S01]  /*6d20*/  UISETP.NE.AND.EX UP0, UPT, UR63, URZ, UPT, UP0 ;  /* 0x000000ff3f00728c */ /* 0x000fe2000bf05300 */
[----:B------:R-:W-:Y:S02]  /*6d30*/  ISETP.NE.AND.EX P1, PT, R79, RZ, PT, P1 ;  /* 0x000000ff4f00720c */ /* 0x000fe40003f25310 */
[----:B------:R-:W-:Y:S02]  /*6d40*/  ISETP.NE.AND P6, PT, R98, RZ, PT ;  /* 0x000000ff6200720c */ /* 0x000fe40003fc5270 */
[----:B------:R-:W-:Y:S03]  /*6d50*/  PLOP3.LUT P2, PT, PT, PT, PT, 0x8, 0x80 ;  /* 0x000000000080781c */ /* 0x000fe60003f4e170 */
[----:B------:R-:W-:Y:S04]  /*6d60*/  ISETP.NE.U32.AND P3, PT, RZ, UR5, PT ;  /* 0x00000005ff007c0c */ /* 0x000fe8000bf65070 */
[----:B------:R-:W-:Y:S04]  /*6d70*/  ISETP.NE.AND.EX P3, PT, RZ, UR4, PT, P3 ;  /* 0x00000004ff007c0c */ /* 0x000fe8000bf65330 */
[----:B------:R-:W-:Y:S01]  /*6d80*/  @P6 PLOP3.LUT P2, PT, P1, PT, PT, 0x80, 0x8 ;  /* 0x000000000008681c */ /* 0x000fe20000f4f070 */
[----:B------:R-:W-:Y:S01]  /*6d90*/  @!UPT UIADD3 URZ, UPT, UPT, URZ, URZ, URZ ;  /* 0x000000fffffff290 */ /* 0x000fe2000fffe0ff */
[----:B------:R-:W-:Y:S11]  /*6da0*/  @!P1 BRA `(.L_x_80) ;  /* 0x0000000000309947 */ /* 0x000ff60003800000 */
[----:B------:R-:W-:Y:S01]  /*6db0*/  ISETP.NE.U32.AND P0, PT, R76, RZ, PT ;  /* 0x000000ff4c00720c */ /* 0x000fe20003f05070 */
[----:B------:R-:W1:Y:S01]  /*6dc0*/  LDCU.64 UR4, c[0x0][0x358] ;  /* 0x00006b00ff0477ac */ /* 0x000e620008000a00 */
[----:B------:R-:W-:Y:S02]  /*6dd0*/  IMAD.MOV.U32 R94, RZ, RZ, 0x1 ;  /* 0x00000001ff5e7424 */ /* 0x000fe400078e00ff */
[----:B------:R-:W-:Y:S11]  /*6de0*/  ISETP.NE.AND.EX P0, PT, R77, RZ, PT, P0 ;  /* 0x000000ff4d00720c */ /* 0x000ff60003f05300 */
[----:B------:R-:W-:Y:S02]  /*6df0*/  @!UPT UIADD3 URZ, UPT, UPT, URZ, URZ, URZ ;  /* 0x000000fffffff290 */ /* 0x000fe4000fffe0ff */
[----:B------:R-:W2:Y:S01]  /*6e00*/  @P0 LDC.64 R4, c[0x0][0x988] ;  /* 0x00026200ff040b82 */ /* 0x000ea20000000a00 */
[----:B------:R-:W-:Y:S04]  /*6e10*/  @P0 IMAD R0, R17, R78, RZ ;  /* 0x0000004e11000224 */ /* 0x000fe800078e02ff */
[----:B--2---:R-:W-:Y:S04]  /*6e20*/  @P0 IMAD.WIDE R4, R0, 0x4, R4 ;  /* 0x0000000400040825 */ /* 0x004fe800078e0204 */
[----:B------:R-:W-:Y:S01]  /*6e30*/  HFMA2 R0, -RZ, RZ, 0, 5.9604644775390625e-08 ;  /* 0x00000001ff007431 */ /* 0x000fe200000001ff */
[----:B-1---5:R1:W5:Y:S04]  /*6e40*/  @P0 LDG.E R41, desc[UR4][R4.64] ;  /* 0x0000000404290981 */ /* 0x022368000c1e1900 */
[----:B------:R-:W-:Y:S01]  /*6e50*/  @!P0 PRMT R94, R0, 0x7610, R94 ;  /* 0x00007610005e8816 */ /* 0x000fe2000000005e */
[----:B-1----:R-:W2:Y:S06]  /*6e60*/  @!P0 LDC R41, c[0x0][0x980] ;  /* 0x00026000ff298b82 */ /* 0x002eac0000000800 */
.L_x_80:
[----:B------:R-:W-:Y:S05]  /*6e70*/  BRA.U !UP0, `(.L_x_81) ;  /* 0x0000000108287547 */ /* 0x000fea000b800000 */
[----:B------:R-:W1:Y:S01]  /*6e80*/  LDCU.64 UR4, c[0x0][0x9a8] ;  /* 0x00013500ff0477ac */ /* 0x000e620008000a00 */
[----:B------:R-:W3:Y:S01]  /*6e90*/  LDCU.64 UR6, c[0x0][0x358] ;  /* 0x00006b00ff0677ac */ /* 0x000ee20008000a00 */
[----:B-1----:R-:W-:Y:S04]  /*6ea0*/  ISETP.NE.U32.AND P0, PT, RZ, UR4, PT ;  /* 0x00000004ff007c0c */ /* 0x002fe8000bf05070 */
[----:B------:R-:W-:Y:S11]  /*6eb0*/  ISETP.NE.AND.EX P0, PT, RZ, UR5, PT, P0 ;  /* 0x00000005ff007c0c */ /* 0x000ff6000bf05300 */
[----:B------:R-:W-:Y:S02]  /*6ec0*/  @!UPT UIADD3 URZ, UPT, UPT, URZ, URZ, URZ ;  /* 0x000000fffffff290 */ /* 0x000fe4000fffe0ff */
[----:B------:R-:W1:Y:S01]  /*6ed0*/  @P0 LDC.64 R4, c[0x0][0x9a8] ;  /* 0x00026a00ff040b82 */ /* 0x000e620000000a00 */
[----:B------:R-:W-:Y:S04]  /*6ee0*/  @P0 IMAD R0, R17, UR62, RZ ;  /* 0x0000003e11000c24 */ /* 0x000fe8000f8e02ff */
[----:B-1----:R-:W-:Y:S05]  /*6ef0*/  @P0 IMAD.WIDE R4, R0, 0x4, R4 ;  /* 0x0000000400040825 */ /* 0x002fea00078e0204 */
[----:B---3-5:R1:W5:Y:S02]  /*6f00*/  @P0 LDG.E R38, desc[UR6][R4.64] ;  /* 0x0000000604260981 */ /* 0x028364000c1e1900 */
[----:B-1----:R-:W3:Y:S02]  /*6f10*/  @!P0 LDC R38, c[0x0][0x9a0] ;  /* 0x00026800ff268b82 */ /* 0x002ee40000000800 */
.L_x_81:
[----:B--2--5:R-:W-:Y:S01]  /*6f20*/  FSETP.NEU.AND P0, PT, R41, RZ, PT ;  /* 0x000000ff2900720b */ /* 0x024fe20003f0d000 */
[----:B------:R-:W-:Y:S01]  /*6f30*/  IMAD.SHL.U32 R114, R46, 0x2000, RZ ;  /* 0x000020002e727824 */ /* 0x000fe200078e00ff */
[----:B------:R-:W-:Y:S01]  /*6f40*/  SEL R4, RZ, 0xffffffff, P3 ;  /* 0xffffffffff047807 */ /* 0x000fe20001800000 */
[----:B------:R-:W-:Y:S01]  /*6f50*/  IMAD.SHL.U32 R85, R100, 0x10, RZ ;  /* 0x0000001064557824 */ /* 0x000fe200078e00ff */
[----:B------:R-:W-:Y:S01]  /*6f60*/  @P6 LOP3.LUT P3, RZ, R94, 0xff, RZ, 0xc0, !PT ;  /* 0x000000ff5eff6812 */ /* 0x000fe2000786c0ff */
[----:B------:R-:W-:Y:S01]  /*6f70*/  IMAD.IADD R112, R103, 0x1, R114 ;  /* 0x0000000167707824 */ /* 0x000fe200078e0272 */
[----:B------:R-:W-:Y:S01]  /*6f80*/  @P6 SEL R109, RZ, 0xffffffff, P0 ;  /* 0xffffffffff6d6807 */ /* 0x000fe20000000000 */
[----:B------:R-:W-:Y:S01]  /*6f90*/  IMAD.SHL.U32 R84, R99, 0x10, RZ ;  /* 0x0000001063547824 */ /* 0x000fe200078e00ff */
[----:B------:R-:W-:Y:S01]  /*6fa0*/  LOP3.LUT R47, R92, 0x1, RZ, 0x3c, !PT ;  /* 0x000000015c2f7812 */ /* 0x000fe200078e3cff */
[----:B------:R-:W-:Y:S01]  /*6fb0*/  IMAD.IADD R111, R112, 0x1, R85 ;  /* 0x00000001706f7824 */ /* 0x000fe200078e0255 */
[----:B------:R-:W-:Y:S01]  /*6fc0*/  @P2 SEL R109, R4, R109, !P3 ;  /* 0x0000006d046d2207 */ /* 0x000fe20005800000 */
[----:B------:R-:W-:Y:S01]  /*6fd0*/  BSSY B1, `(.L_x_82) ;  /* 0x0000035000017945 */ /* 0x000fe20003800000 */
[----:B------:R-:W-:Y:S01]  /*6fe0*/  LEA R0, R46, UR51, 0x3 ;  /* 0x000000332e007c11 */ /* 0x000fe2000f8e18ff */
[----:B------:R-:W-:Y:S01]  /*6ff0*/  IMAD.MOV.U32 R113, RZ, RZ, 0x1 ;  /* 0x00000001ff717424 */ /* 0x000fe200078e00ff */
[----:B------:R-:W-:Y:S01]  /*7000*/  @P6 LOP3.LUT R109, R109, 0x1, RZ, 0xc0, !PT ;  /* 0x000000016d6d6812 */ /* 0x000fe200078ec0ff */
[----:B------:R-:W-:Y:S01]  /*7010*/  IMAD.IADD R39, R37, 0x1, R2 ;  /* 0x0000000125277824 */ /* 0x000fe200078e0202 */
[----:B------:R-:W-:Y:S01]  /*7020*/  LEA R86, R36, UR51, 0x3 ;  /* 0x0000003324567c11 */ /* 0x000fe2000f8e18ff */
[----:B------:R-:W-:Y:S01]  /*7030*/  IMAD.MOV.U32 R116, RZ, RZ, R46 ;  /* 0x000000ffff747224 */ /* 0x000fe200078e002e */
[----:B------:R-:W-:Y:S02]  /*7040*/  ISETP.NE.U32.OR P5, PT, R109, 0x1, !P6 ;  /* 0x000000016d00780c */ /* 0x000fe400077a5470 */
[----:B------:R-:W-:Y:S02]  /*7050*/  CS2R R74, SRZ ;  /* 0x00000000004a7805 */ /* 0x000fe4000001ff00 */
[----:B------:R-:W-:Y:S02]  /*7060*/  SHF.L.U32 R3, R91, 0x1f, RZ ;  /* 0x0000001f5b037819 */ /* 0x000fe400000006ff */
[----:B------:R-:W-:Y:S02]  /*7070*/  CS2R R72, SRZ ;  /* 0x0000000000487805 */ /* 0x000fe4000001ff00 */
[----:B------:R-:W-:Y:S02]  /*7080*/  LOP3.LUT P2, R108, R94, 0xff, RZ, 0xc0, !PT ;  /* 0x000000ff5e6c7812 */ /* 0x000fe4000784c0ff */
[----:B------:R-:W-:Y:S02]  /*7090*/  CS2R R66, SRZ ;  /* 0x0000000000427805 */ /* 0x000fe4000001ff00 */
[----:B------:R-:W-:Y:S02]  /*70a0*/  SEL R115, RZ, 0xffffffff, P0 ;  /* 0xffffffffff737807 */ /* 0x000fe40000000000 */
[----:B------:R-:W-:Y:S02]  /*70b0*/  CS2R R64, SRZ ;  /* 0x0000000000407805 */ /* 0x000fe4000001ff00 */
[----:B------:R-:W-:Y:S02]  /*70c0*/  CS2R R58, SRZ ;  /* 0x00000000003a7805 */ /* 0x000fe4000001ff00 */
[----:B------:R-:W-:Y:S02]  /*70d0*/  CS2R R56, SRZ ;  /* 0x0000000000387805 */ /* 0x000fe4000001ff00 */
[----:B------:R-:W-:Y:S02]  /*70e0*/  @P1 SEL R115, R4, R115, !P2 ;  /* 0x0000007304731207 */ /* 0x000fe40005000000 */
[----:B------:R-:W-:Y:S02]  /*70f0*/  CS2R R50, SRZ ;  /* 0x0000000000327805 */ /* 0x000fe4000001ff00 */
[----:B------:R-:W-:Y:S02]  /*7100*/  CS2R R48, SRZ ;  /* 0x0000000000307805 */ /* 0x000fe4000001ff00 */
[----:B------:R-:W-:Y:S01]  /*7110*/  @P5 SHF.L.U32 R5, R47, 0x1f, RZ ;  /* 0x0000001f2f055819 */ /* 0x000fe200000006ff */
[----:B------:R-:W-:Y:S01]  /*7120*/  IMAD.IADD R110, R112, 0x1, R84 ;  /* 0x00000001706e7824 */ /* 0x000fe200078e0254 */
[----:B------:R-:W-:Y:S01]  /*7130*/  LOP3.LUT R115, R115, 0x1, RZ, 0xc0, !PT ;  /* 0x0000000173737812 */ /* 0x000fe200078ec0ff */
[----:B------:R-:W-:Y:S01]  /*7140*/  IMAD.IADD R87, R102, 0x1, R111 ;  /* 0x0000000166577824 */ /* 0x000fe200078e026f */
[----:B------:R-:W1:Y:S01]  /*7150*/  @P5 SYNCS.PHASECHK.TRANS64.TRYWAIT P4, [R0+URZ+0x80], R5 ;  /* 0x00008005000055a7 */ /* 0x000e6200080811ff */
[----:B------:R2:W4:Y:S01]  /*7160*/  SYNCS.PHASECHK.TRANS64.TRYWAIT P3, [R86+URZ+0xd0], R3 ;  /* 0x0000d003560075a7 */ /* 0x00052200080611ff */
[----:B-1----:R-:W-:Y:S01]  /*7170*/  @P5 SEL R113, RZ, 0x1, !P4 ;  /* 0x00000001ff715807 */ /* 0x002fe20006000000 */
[----:B--2-4-:R-:W-:Y:S06]  /*7180*/  @!P5 BRA `(.L_x_83) ;  /* 0x000000000064d947 */ /* 0x014fec0003800000 */
[----:B------:R-:W-:Y:S01]  /*7190*/  ISETP.NE.AND P1, PT, R113, RZ, PT ;  /* 0x000000ff7100720c */ /* 0x000fe20003f25270 */
[----:B------:R-:W-:Y:S01]  /*71a0*/  BSSY B0, `(.L_x_84) ;  /* 0x000000e000007945 */ /* 0x000fe20003800000 */
[----:B------:R-:W-:Y:S02]  /*71b0*/  ISETP.NE.U32.AND P0, PT, R115, 0x1, PT ;  /* 0x000000017300780c */ /* 0x000fe40003f05070 */
[----:B------:R-:W-:Y:S02]  /*71c0*/  CS2R R50, SRZ ;  /* 0x0000000000327805 */ /* 0x000fe4000001ff00 */
[----:B------:R-:W-:Y:S02]  /*71d0*/  CS2R R48, SRZ ;  /* 0x0000000000307805 */ /* 0x000fe4000001ff00 */
[----:B------:R-:W-:Y:S02]  /*71e0*/  CS2R R58, SRZ ;  /* 0x00000000003a7805 */ /* 0x000fe4000001ff00 */
[----:B------:R-:W-:Y:S02]  /*71f0*/  CS2R R56, SRZ ;  /* 0x0000000000387805 */ /* 0x000fe4000001ff00 */
[----:B------:R-:W-:Y:S02]  /*7200*/  CS2R R66, SRZ ;  /* 0x0000000000427805 */ /* 0x000fe4000001ff00 */
[----:B------:R-:W-:Y:S02]  /*7210*/  CS2R R64, SRZ ;  /* 0x0000000000407805 */ /* 0x000fe4000001ff00 */
[----:B------:R-:W-:Y:S02]  /*7220*/  CS2R R74, SRZ ;  /* 0x00000000004a7805 */ /* 0x000fe4000001ff00 */
[----:B------:R-:W-:Y:S01]  /*7230*/  CS2R R72, SRZ ;  /* 0x0000000000487805 */ /* 0x000fe2000001ff00 */
[----:B------:R-:W-:Y:S06]  /*7240*/  @P1 BRA `(.L_x_85) ;  /* 0x00000000000c1947 */ /* 0x000fec0003800000 */
[----:B------:R-:W-:Y:S04]  /*7250*/  SHF.L.U32 R5, R47, 0x1f, RZ ;  /* 0x0000001f2f057819 */ /* 0x000fe800000006ff */
[----:B------:R-:W1:Y:S02]  /*7260*/  SYNCS.PHASECHK.TRANS64.TRYWAIT P1, [R0+URZ+0x80], R5 ;  /* 0x00008005000075a7 */ /* 0x000e6400080211ff */
[----:B-1----:R-:W-:Y:S05]  /*7270*/  @!P1 BRA `(.L_x_86) ;  /* 0x0000002400689947 */ /* 0x002fea0003800000 */
.L_x_85:
[----:B------:R-:W-:Y:S05]  /*7280*/  BSYNC B0 ;  /* 0x0000000000007941 */ /* 0x000fea0003800000 */
.L_x_84:
[----:B------:R2:W4:Y:S01]  /*7290*/  @P0 LDS.128 R48, [R112] ;  /* 0x0000000070300984 */ /* 0x0005220000000c00 */
[----:B------:R-:W-:Y:S03]  /*72a0*/  VIADD R116, R46, 0x1 ;  /* 0x000000012e747836 */ /* 0x000fe60000000000 */
[----:B------:R2:W2:Y:S04]  /*72b0*/  @P0 LDS.128 R56, [R111+0x10] ;  /* 0x000010006f380984 */ /* 0x0004a80000000c00 */
[----:B------:R2:W2:Y:S04]  /*72c0*/  @P0 LDS.128 R64, [R110+0x20] ;  /* 0x000020006e400984 */ /* 0x0004a80000000c00 */
[----:B------:R2:W2:Y:S01]  /*72d0*/  @P0 LDS.128 R72, [R87+0x10] ;  /* 0x0000100057480984 */ /* 0x0004a20000000c00 */
[C---:B------:R-:W-:Y:S04]  /*72e0*/  ISETP.NE.AND P0, PT, R116.reuse, 0x3, PT ;  /* 0x000000037400780c */ /* 0x040fe80003f05270 */
[----:B-1----:R-:W-:Y:S02]  /*72f0*/  SEL R0, RZ, 0x1, P0 ;  /* 0x00000001ff007807 */ /* 0x002fe40000000000 */
[----:B------:R-:W-:Y:S02]  /*7300*/  SEL R116, R116, RZ, P0 ;  /* 0x000000ff74747207 */ /* 0x000fe40000000000 */
[----:B------:R-:W-:Y:S02]  /*7310*/  LOP3.LUT R47, R47, R0, RZ, 0x3c, !PT ;  /* 0x000000002f2f7212 */ /* 0x000fe400078e3cff */
.L_x_83:
[----:B------:R-:W-:Y:S05]  /*7320*/  BSYNC B1 ;  /* 0x0000000000017941 */ /* 0x000fea0003800000 */
.L_x_82:
[----:B------:R-:W-:Y:S04]  /*7330*/  SHF.R.U32.HI R0, RZ, 0x15, R39 ;  /* 0x00000015ff007819 */ /* 0x000fe80000011627 */
[----:B------:R-:W-:Y:S01]  /*7340*/  LOP3.LUT P0, RZ, R0, 0x3, R95, 0x48, !PT ;  /* 0x0000000300ff7812 */ /* 0x000fe2000780485f */
[----:B------:R-:W-:Y:S01]  /*7350*/  @!UPT UIADD3 URZ, UPT, UPT, URZ, URZ, URZ ;  /* 0x000000fffffff290 */ /* 0x000fe2000fffe0ff */
[----:B------:R-:W-:Y:S11]  /*7360*/  @P3 BRA `(.L_x_87) ;  /* 0x0000000000083947 */ /* 0x000ff60003800000 */
[----:B------:R-:W1:Y:S02]  /*7370*/  SYNCS.PHASECHK.TRANS64.TRYWAIT P1, [R86+URZ+0xd0], R3 ;  /* 0x0000d003560075a7 */ /* 0x000e6400080211ff */
[----:B-1----:R-:W-:Y:S05]  /*7380*/  @!P1 BRA `(.L_x_88) ;  /* 0x0000002400389947 */ /* 0x002fea0003800000 */
.L_x_87:
[----:B------:R-:W-:Y:S05]  /*7390*/  @!P0 BRA `(.L_x_89) ;  /* 0x0000000000408947 */ /* 0x000fea0003800000 */
[----:B------:R-:W1:Y:S01]  /*73a0*/  LDCU.64 UR8, c[0x4][0x70] ;  /* 0x01000e00ff0877ac */ /* 0x000e620008000a00 */
[----:B------:R-:W-:Y:S01]  /*73b0*/  MOV R3, 0x0 ;  /* 0x0000000000037802 */ /* 0x000fe20000000f00 */
[----:B------:R-:W-:Y:S02]  /*73c0*/  HFMA2 R12, -RZ, RZ, 0, 5.9604644775390625e-08 ;  /* 0x00000001ff0c7431 */ /* 0x000fe400000001ff */
[----:B------:R-:W-:Y:S02]  /*73d0*/  IMAD.MOV.U32 R8, RZ, RZ, 0x192 ;  /* 0x00000192ff087424 */ /* 0x000fe400078e00ff */
[----:B------:R-:W-:Y:S01]  /*73e0*/  IMAD.MOV.U32 R13, RZ, RZ, RZ ;  /* 0x000000ffff0d7224 */ /* 0x000fe200078e00ff */
[----:B------:R-:W5:Y:S01]  /*73f0*/  LDCU.64 UR6, c[0x4][0x78] ;  /* 0x01000f00ff0677ac */ /* 0x000f620008000a00 */
[----:B------:R-:W2:Y:S01]  /*7400*/  LDC.64 R2, c[0x4][R3] ;  /* 0x0100000003027b82 */ /* 0x000ea20000000a00 */
[----:B------:R-:W3:Y:S01]  /*7410*/  LDCU.64 UR4, c[0x4][0x10] ;  /* 0x01000200ff0477ac */ /* 0x000ee20008000a00 */
[----:B-1----:R-:W-:Y:S01]  /*7420*/  MOV R5, UR9 ;  /* 0x0000000900057c02 */ /* 0x002fe20008000f00 */
[----:B------:R-:W-:Y:S01]  /*7430*/  IMAD.U32 R4, RZ, RZ, UR8 ;  /* 0x00000008ff047e24 */ /* 0x000fe2000f8e00ff */
[----:B-----5:R-:W-:Y:S01]  /*7440*/  MOV R7, UR7 ;  /* 0x0000000700077c02 */ /* 0x020fe20008000f00 */
[----:B------:R-:W-:Y:S01]  /*7450*/  IMAD.U32 R6, RZ, RZ, UR6 ;  /* 0x00000006ff067e24 */ /* 0x000fe2000f8e00ff */
[----:B---3--:R-:W-:Y:S01]  /*7460*/  MOV R11, UR5 ;  /* 0x00000005000b7c02 */ /* 0x008fe20008000f00 */
[----:B------:R-:W-:Y:S02]  /*7470*/  IMAD.U32 R10, RZ, RZ, UR4 ;  /* 0x00000004ff0a7e24 */ /* 0x000fe4000f8e00ff */
[----:B------:R-:W-:Y:S07]  /*7480*/  LEPC R20, `(.L_x_89) ;  /* 0x000000001014794e */ /* 0x000fee0000000000 */
[----:B--2-4-:R-:W-:Y:S05]  /*7490*/  CALL.ABS.NOINC R2 ;  /* 0x0000000002007343 */ /* 0x014fea0003c00000 */
.L_x_89:
[C---:B----4-:R-:W-:Y:S01]  /*74a0*/  SHF.L.U32 R40, R48.reuse, 0x10, RZ ;  /* 0x0000001030287819 */ /* 0x050fe200000006ff */
[----:B------:R-:W-:Y:S05]  /*74b0*/  WARPSYNC.ALL ;  /* 0x0000000000007948 */ /* 0x000fea0003800000 */
[----:B------:R-:W-:Y:S01]  /*74c0*/  R2UR UR4, R39 ;  /* 0x00000000270472ca */ /* 0x000fe200000e0000 */
[----:B------:R-:W-:Y:S01]  /*74d0*/  BSSY.RECONVERGENT B0, `(.L_x_90) ;  /* 0x0000088000007945 */ /* 0x000fe20003800200 */
[----:B------:R-:W-:Y:S02]  /*74e0*/  LOP3.LUT R43, R48, 0xffff0000, RZ, 0xc0, !PT ;  /* 0xffff0000302b7812 */ /* 0x000fe400078ec0ff */
[----:B------:R-:W-:Y:S02]  /*74f0*/  SHF.L.U32 R42, R49, 0x10, RZ ;  /* 0x00000010312a7819 */ /* 0x000fe400000006ff */
[----:B------:R-:W-:Y:S02]  /*7500*/  SHF.L.U32 R45, R51, 0x10, RZ ;  /* 0x00000010332d7819 */ /* 0x000fe400000006ff */
[----:B--2---:R-:W-:Y:S02]  /*7510*/  LOP3.LUT R44, R75, 0xffff0000, RZ, 0xc0, !PT ;  /* 0xffff00004b2c7812 */ /* 0x004fe400078ec0ff */
[----:B------:R-:W-:Y:S02]  /*7520*/  ISETP.NE.AND P1, PT, R93, RZ, PT ;  /* 0x000000ff5d00720c */ /* 0x000fe40003f25270 */
[----:B------:R-:W-:Y:S01]  /*7530*/  IADD3 R46, PT, PT, R46, 0x1, RZ ;  /* 0x000000012e2e7810 */ /* 0x000fe20007ffe0ff */
[----:B------:R-:W3:Y:S02]  /*7540*/  LDTM.x32 R4, tmem[UR4] ;  /* 0x00000004000479ee */ /* 0x000ee400082c0000 */
[C---:B---3--:R-:W-:Y:S01]  /*7550*/  FMUL R0, R38.reuse, R4 ;  /* 0x0000000426007220 */ /* 0x048fe20000400000 */
[C---:B------:R-:W-:Y:S01]  /*7560*/  FMUL R2, R38.reuse, R5 ;  /* 0x0000000526027220 */ /* 0x040fe20000400000 */
[C---:B------:R-:W-:Y:S01]  /*7570*/  FMUL R3, R38.reuse, R6 ;  /* 0x0000000626037220 */ /* 0x040fe20000400000 */
[----:B------:R-:W-:Y:S01]  /*7580*/  FMUL R7, R38, R7 ;  /* 0x0000000726077220 */ /* 0x000fe20000400000 */
[----:B------:R-:W-:Y:S01]  /*7590*/  FFMA R0, R41, R40, R0 ;  /* 0x0000002829007223 */ /* 0x000fe20000000000 */
[----:B------:R-:W-:Y:S01]  /*75a0*/  LOP3.LUT R40, R49, 0xffff0000, RZ, 0xc0, !PT ;  /* 0xffff000031287812 */ /* 0x000fe200078ec0ff */
[C---:B------:R-:W-:Y:S01]  /*75b0*/  FFMA R2, R41.reuse, R43, R2 ;  /* 0x0000002b29027223 */ /* 0x040fe20000000002 */
[C---:B------:R-:W-:Y:S01]  /*75c0*/  SHF.L.U32 R43, R50.reuse, 0x10, RZ ;  /* 0x00000010322b7819 */ /* 0x040fe200000006ff */
[C---:B------:R-:W-:Y:S01]  /*75d0*/  FFMA R3, R41.reuse, R42, R3 ;  /* 0x0000002a29037223 */ /* 0x040fe20000000003 */
[----:B------:R-:W-:Y:S01]  /*75e0*/  LOP3.LUT R42, R50, 0xffff0000, RZ, 0xc0, !PT ;  /* 0xffff0000322a7812 */ /* 0x000fe200078ec0ff */
[----:B------:R-:W-:Y:S01]  /*75f0*/  FMUL R4, R38, R8 ;  /* 0x0000000826047220 */ /* 0x000fe20000400000 */
[----:B------:R-:W-:Y:S01]  /*7600*/  F2FP.BF16.F32.PACK_AB R52, R2, R0 ;  /* 0x000000000234723e */ /* 0x000fe200000010ff */
[----:B------:R-:W-:Y:S01]  /*7610*/  FFMA R7, R41, R40, R7 ;  /* 0x0000002829077223 */ /* 0x000fe20000000007 */
[----:B------:R-:W-:Y:S01]  /*7620*/  LOP3.LUT R40, R51, 0xffff0000, RZ, 0xc0, !PT ;  /* 0xffff000033287812 */ /* 0x000fe200078ec0ff */
[C---:B------:R-:W-:Y:S01]  /*7630*/  FMUL R5, R38.reuse, R9 ;  /* 0x0000000926057220 */ /* 0x040fe20000400000 */
[C---:B------:R-:W-:Y:S01]  /*7640*/  FMUL R6, R38.reuse, R10 ;  /* 0x0000000a26067220 */ /* 0x040fe20000400000 */
[----:B------:R-:W-:Y:S01]  /*7650*/  FMUL R11, R38, R11 ;  /* 0x0000000b260b7220 */ /* 0x000fe20000400000 */
[----:B------:R-:W-:Y:S01]  /*7660*/  F2FP.BF16.F32.PACK_AB R53, R7, R3 ;  /* 0x000000030735723e */ /* 0x000fe200000010ff */
[C---:B------:R-:W-:Y:S01]  /*7670*/  FFMA R4, R41.reuse, R43, R4 ;  /* 0x0000002b29047223 */ /* 0x040fe20000000004 */
[C---:B------:R-:W-:Y:S01]  /*7680*/  SHF.L.U32 R43, R56.reuse, 0x10, RZ ;  /* 0x00000010382b7819 */ /* 0x040fe200000006ff */
[----:B------:R-:W-:Y:S01]  /*7690*/  FFMA R5, R41, R42, R5 ;  /* 0x0000002a29057223 */ /* 0x000fe20000000005 */
[----:B------:R-:W-:Y:S01]  /*76a0*/  LOP3.LUT R42, R57, 0xffff0000, RZ, 0xc0, !PT ;  /* 0xffff0000392a7812 */ /* 0x000fe200078ec0ff */
[----:B------:R-:W-:Y:S01]  /*76b0*/  FFMA R6, R41, R45, R6 ;  /* 0x0000002d29067223 */ /* 0x000fe20000000006 */
[----:B------:R-:W-:Y:S01]  /*76c0*/  SHF.L.U32 R45, R57, 0x10, RZ ;  /* 0x00000010392d7819 */ /* 0x000fe200000006ff */
[----:B------:R-:W-:Y:S01]  /*76d0*/  FFMA R11, R41, R40, R11 ;  /* 0x00000028290b7223 */ /* 0x000fe2000000000b */
[----:B------:R-:W-:Y:S01]  /*76e0*/  LOP3.LUT R40, R56, 0xffff0000, RZ, 0xc0, !PT ;  /* 0xffff000038287812 */ /* 0x000fe200078ec0ff */
[C---:B------:R-:W-:Y:S01]  /*76f0*/  FMUL R8, R38.reuse, R12 ;  /* 0x0000000c26087220 */ /* 0x040fe20000400000 */
[----:B------:R-:W-:Y:S01]  /*7700*/  F2FP.BF16.F32.PACK_AB R54, R5, R4 ;  /* 0x000000040536723e */ /* 0x000fe200000010ff */
[C---:B------:R-:W-:Y:S01]  /*7710*/  FMUL R9, R38.reuse, R13 ;  /* 0x0000000d26097220 */ /* 0x040fe20000400000 */
[----:B------:R-:W-:Y:S01]  /*7720*/  F2FP.BF16.F32.PACK_AB R55, R11, R6 ;  /* 0x000000060b37723e */ /* 0x000fe200000010ff */
[C---:B------:R-:W-:Y:S01]  /*7730*/  FMUL R10, R38.reuse, R14 ;  /* 0x0000000e260a7220 */ /* 0x040fe20000400000 */
[----:B------:R-:W-:Y:S01]  /*7740*/  FMUL R15, R38, R15 ;  /* 0x0000000f260f7220 */ /* 0x000fe20000400000 */
[----:B------:R-:W-:Y:S01]  /*7750*/  FFMA R8, R41, R43, R8 ;  /* 0x0000002b29087223 */ /* 0x000fe20000000008 */
[----:B------:R-:W-:Y:S01]  /*7760*/  SHF.L.U32 R43, R59, 0x10, RZ ;  /* 0x000000103b2b7819 */ /* 0x000fe200000006ff */
[C---:B------:R-:W-:Y:S01]  /*7770*/  FFMA R9, R41.reuse, R40, R9 ;  /* 0x0000002829097223 */ /* 0x040fe20000000009 */
[C---:B------:R-:W-:Y:S01]  /*7780*/  SHF.L.U32 R40, R58.reuse, 0x10, RZ ;  /* 0x000000103a287819 */ /* 0x040fe200000006ff */
        /* <DEDUP_REMOVED lines=8> */
[----:B------:R-:W-:Y:S01]  /*7810*/  FMUL R14, R38, R18 ;  /* 0x00000012260e7220 */ /* 0x000fe20000400000 */
[----:B------:R-:W-:Y:S01]  /*7820*/  FFMA R12, R41, R40, R12 ;  /* 0x00000028290c7223 */ /* 0x000fe2000000000c */
[----:B------:R-:W-:Y:S01]  /*7830*/  LOP3.LUT R40, R59, 0xffff0000, RZ, 0xc0, !PT ;  /* 0xffff00003b287812 */ /* 0x000fe200078ec0ff */
[C---:B------:R-:W-:Y:S01]  /*7840*/  FFMA R13, R41.reuse, R42, R13 ;  /* 0x0000002a290d7223 */ /* 0x040fe2000000000d */
[----:B------:R-:W-:Y:S01]  /*7850*/  LOP3.LUT R42, R64, 0xffff0000, RZ, 0xc0, !PT ;  /* 0xffff0000402a7812 */ /* 0x000fe200078ec0ff */
[----:B------:R-:W-:Y:S01]  /*7860*/  FMUL R19, R38, R19 ;  /* 0x0000001326137220 */ /* 0x000fe20000400000 */
[----:B------:R-:W-:Y:S01]  /*7870*/  FFMA R14, R41, R43, R14 ;  /* 0x0000002b290e7223 */ /* 0x000fe2000000000e */
[----:B------:R-:W-:Y:S01]  /*7880*/  SHF.L.U32 R43, R64, 0x10, RZ ;  /* 0x00000010402b7819 */ /* 0x000fe200000006ff */
[----:B------:R1:W-:Y:S01]  /*7890*/  STS.128 [R112], R52 ;  /* 0x0000003470007388 */ /* 0x0003e20000000c00 */
[----:B------:R-:W-:Y:S01]  /*78a0*/  F2FP.BF16.F32.PACK_AB R62, R13, R12 ;  /* 0x0000000c0d3e723e */ /* 0x000fe200000010ff */
[C---:B------:R-:W-:Y:S01]  /*78b0*/  FMUL R16, R38.reuse, R20 ;  /* 0x0000001426107220 */ /* 0x040fe20000400000 */
        /* <DEDUP_REMOVED lines=8> */
[C---:B------:R-:W-:Y:S01]  /*7940*/  FFMA R17, R41.reuse, R42, R17 ;  /* 0x0000002a29117223 */ /* 0x040fe20000000011 */
[----:B------:R-:W-:Y:S01]  /*7950*/  FFMA R18, R41, R45, R18 ;  /* 0x0000002d29127223 */ /* 0x000fe20000000012 */
[----:B------:R1:W-:Y:S01]  /*7960*/  STS.128 [R111+0x10], R60 ;  /* 0x0000103c6f007388 */ /* 0x0003e20000000c00 */
[----:B------:R-:W-:Y:S01]  /*7970*/  SHF.L.U32 R45, R67, 0x10, RZ ;  /* 0x00000010432d7819 */ /* 0x000fe200000006ff */
[----:B------:R-:W-:Y:S01]  /*7980*/  FFMA R23, R41, R40, R23 ;  /* 0x0000002829177223 */ /* 0x000fe20000000017 */
[----:B------:R-:W-:Y:S01]  /*7990*/  LOP3.LUT R40, R66, 0xffff0000, RZ, 0xc0, !PT ;  /* 0xffff000042287812 */ /* 0x000fe200078ec0ff */
[C---:B------:R-:W-:Y:S01]  /*79a0*/  FMUL R20, R38.reuse, R24 ;  /* 0x0000001826147220 */ /* 0x040fe20000400000 */
[----:B------:R-:W-:Y:S01]  /*79b0*/  LOP3.LUT R42, R67, 0xffff0000, RZ, 0xc0, !PT ;  /* 0xffff0000432a7812 */ /* 0x000fe200078ec0ff */
[C---:B------:R-:W-:Y:S01]  /*79c0*/  FMUL R21, R38.reuse, R25 ;  /* 0x0000001926157220 */ /* 0x040fe20000400000 */
[----:B------:R-:W-:Y:S01]  /*79d0*/  F2FP.BF16.F32.PACK_AB R68, R17, R16 ;  /* 0x000000101144723e */ /* 0x000fe200000010ff */
[C---:B------:R-:W-:Y:S01]  /*79e0*/  FMUL R22, R38.reuse, R26 ;  /* 0x0000001a26167220 */ /* 0x040fe20000400000 */
[----:B------:R-:W-:Y:S01]  /*79f0*/  FMUL R27, R38, R27 ;  /* 0x0000001b261b7220 */ /* 0x000fe20000400000 */
[C---:B------:R-:W-:Y:S01]  /*7a00*/  FFMA R20, R41.reuse, R43, R20 ;  /* 0x0000002b29147223 */ /* 0x040fe20000000014 */
[C---:B------:R-:W-:Y:S01]  /*7a10*/  FFMA R21, R41.reuse, R40, R21 ;  /* 0x0000002829157223 */ /* 0x040fe20000000015 */
[C---:B------:R-:W-:Y:S01]  /*7a20*/  FFMA R22, R41.reuse, R45, R22 ;  /* 0x0000002d29167223 */ /* 0x040fe20000000016 */
[----:B------:R-:W-:Y:S01]  /*7a30*/  FFMA R27, R41, R42, R27 ;  /* 0x0000002a291b7223 */ /* 0x000fe2000000001b */
[----:B------:R-:W-:Y:S01]  /*7a40*/  SHF.L.U32 R40, R72, 0x10, RZ ;  /* 0x0000001048287819 */ /* 0x000fe200000006ff */
[----:B------:R-:W-:Y:S01]  /*7a50*/  FMUL R24, R38, R28 ;  /* 0x0000001c26187220 */ /* 0x000fe20000400000 */
[----:B------:R-:W-:Y:S01]  /*7a60*/  LOP3.LUT R42, R72, 0xffff0000, RZ, 0xc0, !PT ;  /* 0xffff0000482a7812 */ /* 0x000fe200078ec0ff */
[C---:B------:R-:W-:Y:S01]  /*7a70*/  FMUL R25, R38.reuse, R29 ;  /* 0x0000001d26197220 */ /* 0x040fe20000400000 */
[----:B------:R-:W-:Y:S01]  /*7a80*/  SHF.L.U32 R43, R73, 0x10, RZ ;  /* 0x00000010492b7819 */ /* 0x000fe200000006ff */
[C---:B------:R-:W-:Y:S01]  /*7a90*/  FMUL R26, R38.reuse, R30 ;  /* 0x0000001e261a7220 */ /* 0x040fe20000400000 */
[C---:B------:R-:W-:Y:S01]  /*7aa0*/  FFMA R24, R41.reuse, R40, R24 ;  /* 0x0000002829187223 */ /* 0x040fe20000000018 */
[----:B------:R-:W-:Y:S01]  /*7ab0*/  FFMA R25, R41, R42, R25 ;  /* 0x0000002a29197223 */ /* 0x000fe20000000019 */
[----:B------:R-:W-:Y:S01]  /*7ac0*/  LOP3.LUT R40, R73, 0xffff0000, RZ, 0xc0, !PT ;  /* 0xffff000049287812 */ /* 0x000fe200078ec0ff */
[----:B------:R-:W-:Y:S01]  /*7ad0*/  FFMA R26, R41, R43, R26 ;  /* 0x0000002b291a7223 */ /* 0x000fe2000000001a */
[----:B------:R-:W-:Y:S01]  /*7ae0*/  FMUL R31, R38, R31 ;  /* 0x0000001f261f7220 */ /* 0x000fe20000400000 */
[----:B------:R-:W-:Y:S01]  /*7af0*/  SHF.L.U32 R43, R74, 0x10, RZ ;  /* 0x000000104a2b7819 */ /* 0x000fe200000006ff */
[----:B------:R-:W-:Y:S01]  /*7b00*/  FMUL R28, R38, R32 ;  /* 0x00000020261c7220 */ /* 0x000fe20000400000 */
[----:B------:R-:W-:Y:S01]  /*7b10*/  LOP3.LUT R42, R74, 0xffff0000, RZ, 0xc0, !PT ;  /* 0xffff00004a2a7812 */ /* 0x000fe200078ec0ff */
[C---:B------:R-:W-:Y:S01]  /*7b20*/  FMUL R29, R38.reuse, R33 ;  /* 0x00000021261d7220 */ /* 0x040fe20000400000 */
[----:B------:R-:W-:Y:S01]  /*7b30*/  SHF.L.U32 R45, R75, 0x10, RZ ;  /* 0x000000104b2d7819 */ /* 0x000fe200000006ff */
[C---:B------:R-:W-:Y:S01]  /*7b40*/  FMUL R30, R38.reuse, R34 ;  /* 0x00000022261e7220 */ /* 0x040fe20000400000 */
[----:B------:R-:W-:Y:S01]  /*7b50*/  FFMA R31, R41, R40, R31 ;  /* 0x00000028291f7223 */ /* 0x000fe2000000001f */
[----:B------:R-:W-:Y:S01]  /*7b60*/  FMUL R35, R38, R35 ;  /* 0x0000002326237220 */ /* 0x000fe20000400000 */
[----:B------:R-:W-:Y:S01]  /*7b70*/  F2FP.BF16.F32.PACK_AB R69, R23, R18 ;  /* 0x000000121745723e */ /* 0x000fe200000010ff */
[----:B------:R-:W-:Y:S01]  /*7b80*/  FFMA R28, R41, R43, R28 ;  /* 0x0000002b291c7223 */ /* 0x000fe2000000001c */
[----:B------:R-:W-:Y:S01]  /*7b90*/  F2FP.BF16.F32.PACK_AB R70, R21, R20 ;  /* 0x000000141546723e */ /* 0x000fe200000010ff */
[----:B------:R-:W-:Y:S01]  /*7ba0*/  FFMA R29, R41, R42, R29 ;  /* 0x0000002a291d7223 */ /* 0x000fe2000000001d */
[----:B------:R-:W-:Y:S01]  /*7bb0*/  F2FP.BF16.F32.PACK_AB R71, R27, R22 ;  /* 0x000000161b47723e */ /* 0x000fe200000010ff */
[C---:B------:R-:W-:Y:S01]  /*7bc0*/  FFMA R30, R41.reuse, R45, R30 ;  /* 0x0000002d291e7223 */ /* 0x040fe2000000001e */
[----:B------:R-:W-:Y:S01]  /*7bd0*/  FFMA R35, R41, R44, R35 ;  /* 0x0000002c29237223 */ /* 0x000fe20000000023 */
[----:B------:R-:W-:Y:S02]  /*7be0*/  F2FP.BF16.F32.PACK_AB R104, R25, R24 ;  /* 0x000000181968723e */ /* 0x000fe400000010ff */
[----:B------:R1:W-:Y:S01]  /*7bf0*/  STS.128 [R110+0x20], R68 ;  /* 0x000020446e007388 */ /* 0x0003e20000000c00 */
[----:B------:R-:W-:Y:S02]  /*7c00*/  F2FP.BF16.F32.PACK_AB R105, R31, R26 ;  /* 0x0000001a1f69723e */ /* 0x000fe400000010ff */
[----:B------:R-:W-:Y:S02]  /*7c10*/  F2FP.BF16.F32.PACK_AB R106, R29, R28 ;  /* 0x0000001c1d6a723e */ /* 0x000fe400000010ff */
[----:B------:R-:W-:Y:S05]  /*7c20*/  F2FP.BF16.F32.PACK_AB R107, R35, R30 ;  /* 0x0000001e236b723e */ /* 0x000fea00000010ff */
[----:B------:R1:W-:Y:S01]  /*7c30*/  STS.128 [R87+0x10], R104 ;  /* 0x0000106857007388 */ /* 0x0003e20000000c00 */
[----:B------:R-:W-:Y:S01]  /*7c40*/  @!PT LDS RZ, [RZ] ;  /* 0x00000000fffff984 */ /* 0x000fe20000000800 */
[----:B------:R-:W-:Y:S01]  /*7c50*/  @!PT LDS RZ, [RZ] ;  /* 0x00000000fffff984 */ /* 0x000fe20000000800 */
[----:B------:R-:W-:Y:S01]  /*7c60*/  @!PT LDS RZ, [RZ] ;  /* 0x00000000fffff984 */ /* 0x000fe20000000800 */
[----:B------:R-:W-:Y:S01]  /*7c70*/  @!PT LDS RZ, [RZ] ;  /* 0x00000000fffff984 */ /* 0x000fe20000000800 */
[----:B------:R2:W-:Y:S07]  /*7c80*/  MEMBAR.ALL.CTA ;  /* 0x0000000000007992 */ /* 0x0005ee0000008000 */
[----:B--2---:R-:W2:Y:S02]  /*7c90*/  FENCE.VIEW.ASYNC.S ;  /* 0x00000000000073c6 */ /* 0x004ea40000000000 */
[----:B--2---:R-:W-:Y:S06]  /*7ca0*/  BAR.SYNC.DEFER_BLOCKING 0x1, 0x80 ;  /* 0x0042000000007b1d */ /* 0x004fec0000010000 */
[----:B------:R-:W-:Y:S05]  /*7cb0*/  @P1 BRA `(.L_x_91) ;  /* 0x0000000000241947 */ /* 0x000fea0003800000 */
[----:B------:R-:W2:Y:S01]  /*7cc0*/  LDCU.64 UR6, c[0x0][0x348] ;  /* 0x00006900ff0677ac */ /* 0x000ea20008000a00 */
[----:B------:R-:W-:Y:S01]  /*7cd0*/  R2UR UR5, R114 ;  /* 0x00000000720572ca */ /* 0x000fe200000e0000 */
[----:B------:R-:W-:Y:S11]  /*7ce0*/  UMOV UR41, UR52 ;  /* 0x0000003400297c82 */ /* 0x000ff60008000000 */
[----:B------:R-:W-:Y:S01]  /*7cf0*/  @!UPT UIADD3 URZ, UPT, UPT, URZ, URZ, URZ ;  /* 0x000000fffffff290 */ /* 0x000fe2000fffe0ff */
[----:B------:R-:W-:Y:S02]  /*7d00*/  UIADD3 UR40, UPT, UPT, UR51, 0x200, UR5 ;  /* 0x0000020033287890 */ /* 0x000fe4000fffe005 */
[----:B--2---:R-:W-:Y:S04]  /*7d10*/  UIADD3 UR4, UP0, UPT, UR6, 0x780, URZ ;  /* 0x0000078006047890 */ /* 0x004fe8000ff1e0ff */
[----:B------:R-:W-:Y:S09]  /*7d20*/  UIADD3.X UR5, UPT, UPT, URZ, UR7, URZ, UP0, !UPT ;  /* 0x00000007ff057290 */ /* 0x000ff200087fe4ff */
[----:B------:R2:W-:Y:S02]  /*7d30*/  UTMASTG.5D [UR40], [UR4] ;  /* 0x00000028040073b5 */ /* 0x0005e40008020000 */
[----:B--2---:R0:W-:Y:S02]  /*7d40*/  UTMACMDFLUSH ;  /* 0x00000000000079b7 */ /* 0x0041e40000000000 */
.L_x_91:
[----:B------:R-:W-:Y:S05]  /*7d50*/  BSYNC.RECONVERGENT B0 ;  /* 0x0000000000007941 */ /* 0x000fea0003800200 */
.L_x_90:
[----:B------:R-:W-:Y:S01]  /*7d60*/  R2UR UR49, R46 ;  /* 0x000000002e3172ca */ /* 0x000fe200000e0000 */
[----:B------:R-:W-:Y:S01]  /*7d70*/  BSSY.RECONVERGENT B0, `(.L_x_92) ;  /* 0x0000007000007945 */ /* 0x000fe20003800200 */
[----:B------:R-:W-:Y:S04]  /*7d80*/  ISETP.NE.AND P2, PT, R98, RZ, PT ;  /* 0x000000ff6200720c */ /* 0x000fe80003f45270 */
[----:B------:R-:W-:Y:S07]  /*7d90*/  ISETP.NE.U32.OR P0, PT, R109, 0x1, !P2 ;  /* 0x000000016d00780c */ /* 0x000fee0005705470 */
[----:B------:R-:W-:Y:S04]  /*7da0*/  UISETP.NE.AND UP0, UPT, UR49, 0x3, UPT ;  /* 0x000000033100788c */ /* 0x000fe8000bf05270 */
[----:B------:R-:W-:Y:S01]  /*7db0*/  USEL UR50, UR49, URZ, UP0 ;  /* 0x000000ff31327287 */ /* 0x000fe20008000000 */
[----:B------:R-:W-:Y:S11]  /*7dc0*/  @P1 BRA `(.L_x_93) ;  /* 0x0000000000041947 */ /* 0x000ff60003800000 */
[----:B------:R-:W-:Y:S04]  /*7dd0*/  DEPBAR.LE SB0, 0x1 ;  /* 0x000080400000791a */ /* 0x000fe80000000000 */
.L_x_93:
[----:B------:R-:W-:Y:S05]  /*7de0*/  BSYNC.RECONVERGENT B0 ;  /* 0x0000000000007941 */ /* 0x000fea0003800200 */
.L_x_92:
[----:B------:R-:W-:Y:S01]  /*7df0*/  BAR.SYNC.DEFER_BLOCKING 0x1, 0x80 ;  /* 0x0042000000007b1d */ /* 0x000fe20000010000 */
[----:B------:R-:W-:Y:S01]  /*7e00*/  LEA R3, R116, UR51, 0x3 ;  /* 0x0000003374037c11 */ /* 0x000fe2000f8e18ff */
[----:B------:R-:W-:Y:S01]  /*7e10*/  UISETP.NE.AND UP0, UPT, UR54, URZ, UPT ;  /* 0x000000ff3600728c */ /* 0x000fe2000bf05270 */
[----:B------:R-:W-:Y:S08]  /*7e20*/  @P0 SHF.L.U32 R4, R47, 0x1f, RZ ;  /* 0x0000001f2f040819 */ /* 0x000ff000000006ff */
[----:B------:R-:W-:Y:S05]  /*7e30*/  BRA.U !UP0, `(.L_x_94) ;  /* 0x0000000108307547 */ /* 0x000fea000b800000 */
[----:B------:R-:W-:Y:S01]  /*7e40*/  ISETP.NE.U32.OR P1, PT, R109, 0x1, !P2 ;  /* 0x000000016d00780c */ /* 0x000fe20005725470 */
[----:B------:R-:W2:Y:S01]  /*7e50*/  S2R R0, SR_CgaCtaId ;  /* 0x0000000000007919 */ /* 0x000ea20000008800 */
[----:B------:R-:W-:Y:S11]  /*7e60*/  IMAD.U32 R2, RZ, RZ, UR55 ;  /* 0x00000037ff027e24 */ /* 0x000ff6000f8e00ff */
[C---:B------:R-:W-:Y:S01]  /*7e70*/  @P1 LEA R5, R2.reuse, UR51, 0x3 ;  /* 0x0000003302051c11 */ /* 0x040fe2000f8e18ff */
[----:B------:R-:W-:Y:S04]  /*7e80*/  VIADD R2, R2, 0x1 ;  /* 0x0000000102027836 */ /* 0x000fe80000000000 */
[----:B------:R-:W-:Y:S05]  /*7e90*/  @P1 VIADD R5, R5, 0x98 ;  /* 0x0000009805051836 */ /* 0x000fea0000000000 */
[----:B--2---:R-:W-:Y:S04]  /*7ea0*/  @P1 PRMT R0, R0, 0x654, R5 ;  /* 0x0000065400001816 */ /* 0x004fe80000000005 */
[----:B------:R2:W-:Y:S01]  /*7eb0*/  @P1 SYNCS.ARRIVE.TRANS64.RED.A1T0 RZ, [R0+URZ], RZ ;  /* 0x000000ff00ff19a7 */ /* 0x0005e200081004ff */
[C---:B------:R-:W-:Y:S04]  /*7ec0*/  ISETP.NE.AND P1, PT, R2.reuse, 0x3, PT ;  /* 0x000000030200780c */ /* 0x040fe80003f25270 */
[----:B------:R-:W-:Y:S04]  /*7ed0*/  SEL R2, R2, RZ, P1 ;  /* 0x000000ff02027207 */ /* 0x000fe80000800000 */
[----:B------:R-:W-:Y:S11]  /*7ee0*/  R2UR UR55, R2 ;  /* 0x00000000023772ca */ /* 0x000ff600000e0000 */
[----:B------:R-:W-:Y:S04]  /*7ef0*/  @!UPT UIADD3 URZ, UPT, UPT, URZ, URZ, URZ ;  /* 0x000000fffffff290 */ /* 0x000fe8000fffe0ff */
.L_x_94:
[----:B------:R-:W3:Y:S01]  /*7f00*/  @P0 SYNCS.PHASECHK.TRANS64.TRYWAIT P1, [R3+URZ+0x80], R4 ;  /* 0x00008004030005a7 */ /* 0x000ee200080211ff */
[----:B------:R-:W-:Y:S01]  /*7f10*/  BSSY B1, `(.L_x_95) ;  /* 0x0000013000017945 */ /* 0x000fe20003800000 */
[----:B---3--:R-:W-:Y:S03]  /*7f20*/  @P0 SEL R113, RZ, 0x1, !P1 ;  /* 0x00000001ff710807 */ /* 0x008fe60004800000 */
[----:B------:R-:W-:Y:S05]  /*7f30*/  @!P0 BRA `(.L_x_96) ;  /* 0x0000000000408947 */ /* 0x000fea0003800000 */
[----:B------:R-:W-:Y:S01]  /*7f40*/  ISETP.NE.U32.AND P0, PT, R115, 0x1, PT ;  /* 0x000000017300780c */ /* 0x000fe20003f05070 */
[----:B------:R-:W-:Y:S01]  /*7f50*/  BSSY B0, `(.L_x_97) ;  /* 0x000000a000007945 */ /* 0x000fe20003800000 */
[----:B------:R-:W-:Y:S11]  /*7f60*/  ISETP.NE.AND P1, PT, R113, RZ, PT ;  /* 0x000000ff7100720c */ /* 0x000ff60003f25270 */
[----:B------:R-:W-:Y:S04]  /*7f70*/  @P0 IMAD R116, R116, 0x2000, R103 ;  /* 0x0000200074740824 */ /* 0x000fe800078e0267 */
[----:B------:R-:W-:Y:S01]  /*7f80*/  @P0 IMAD.IADD R5, R85, 0x1, R116 ;  /* 0x0000000155050824 */ /* 0x000fe200078e0274 */
[----:B------:R-:W-:Y:S03]  /*7f90*/  @P0 IADD3 R2, PT, PT, R84, R116, RZ ;  /* 0x0000007454020210 */ /* 0x000fe60007ffe0ff */
[----:B--2---:R-:W-:Y:S01]  /*7fa0*/  @P0 IMAD.IADD R0, R102, 0x1, R5 ;  /* 0x0000000166000824 */ /* 0x004fe200078e0205 */
[----:B------:R-:W-:Y:S06]  /*7fb0*/  @P1 BRA `(.L_x_98) ;  /* 0x00000000000c1947 */ /* 0x000fec0003800000 */
[----:B------:R-:W-:Y:S04]  /*7fc0*/  SHF.L.U32 R4, R47, 0x1f, RZ ;  /* 0x0000001f2f047819 */ /* 0x000fe800000006ff */
[----:B------:R-:W2:Y:S02]  /*7fd0*/  SYNCS.PHASECHK.TRANS64.TRYWAIT P1, [R3+URZ+0x80], R4 ;  /* 0x00008004030075a7 */ /* 0x000ea400080211ff */
[----:B--2---:R-:W-:Y:S05]  /*7fe0*/  @!P1 BRA `(.L_x_99) ;  /* 0x0000001800349947 */ /* 0x004fea0003800000 */
.L_x_98:
[----:B------:R-:W-:Y:S05]  /*7ff0*/  BSYNC B0 ;  /* 0x0000000000007941 */ /* 0x000fea0003800000 */
.L_x_97:
[----:B------:R3:W4:Y:S04]  /*8000*/  @P0 LDS.128 R48, [R116] ;  /* 0x0000000074300984 */ /* 0x0007280000000c00 */
[----:B------:R3:W1:Y:S04]  /*8010*/  @P0 LDS.128 R64, [R2+0x20] ;  /* 0x0000200002400984 */ /* 0x0006680000000c00 */
[----:B------:R3:W1:Y:S04]  /*8020*/  @P0 LDS.128 R56, [R5+0x10] ;  /* 0x0000100005380984 */ /* 0x0006680000000c00 */
[----:B------:R3:W1:Y:S02]  /*8030*/  @P0 LDS.128 R72, [R0+0x10] ;  /* 0x0000100000480984 */ /* 0x0006640000000c00 */
.L_x_96:
[----:B------:R-:W-:Y:S05]  /*8040*/  BSYNC B1 ;  /* 0x0000000000017941 */ /* 0x000fea0003800000 */
.L_x_95:
[----:B--23--:R-:W-:Y:S05]  /*8050*/  VIADD R0, R39, 0x20 ;  /* 0x0000002027007836 */ /* 0x00cfea0000000000 */
[----:B------:R-:W-:Y:S04]  /*8060*/  SHF.R.U32.HI R0, RZ, 0x15, R0 ;  /* 0x00000015ff007819 */ /* 0x000fe80000011600 */
[----:B------:R-:W-:Y:S11]  /*8070*/  LOP3.LUT P0, RZ, R0, 0x3, R95, 0x48, !PT ;  /* 0x0000000300ff7812 */ /* 0x000ff6000780485f */
[----:B------:R-:W-:Y:S02]  /*8080*/  @!UPT UIADD3 URZ, UPT, UPT, URZ, URZ, URZ ;  /* 0x000000fffffff290 */ /* 0x000fe4000fffe0ff */
[----:B------:R-:W-:Y:S05]  /*8090*/  @!P0 BRA `(.L_x_100) ;  /* 0x0000000000408947 */ /* 0x000fea0003800000 */
[----:B------:R-:W2:Y:S01]  /*80a0*/  LDCU.64 UR8, c[0x4][0x70] ;  /* 0x01000e00ff0877ac */ /* 0x000ea20008000a00 */
[----:B------:R-:W-:Y:S01]  /*80b0*/  MOV R3, 0x0 ;  /* 0x0000000000037802 */ /* 0x000fe20000000f00 */
[----:B------:R-:W-:Y:S02]  /*80c0*/  HFMA2 R12, -RZ, RZ, 0, 5.9604644775390625e-08 ;  /* 0x00000001ff0c7431 */ /* 0x000fe400000001ff */
[----:B------:R-:W-:Y:S02]  /*80d0*/  IMAD.MOV.U32 R8, RZ, RZ, 0x192 ;  /* 0x00000192ff087424 */ /* 0x000fe400078e00ff */
[----:B------:R-:W-:Y:S01]  /*80e0*/  IMAD.MOV.U32 R13, RZ, RZ, RZ ;  /* 0x000000ffff0d7224 */ /* 0x000fe200078e00ff */
[----:B------:R-:W3:Y:S01]  /*80f0*/  LDCU.64 UR6, c[0x4][0x78] ;  /* 0x01000f00ff0677ac */ /* 0x000ee20008000a00 */
[----:B------:R-:W1:Y:S01]  /*8100*/  LDC.64 R2, c[0x4][R3] ;  /* 0x0100000003027b82 */ /* 0x000e620000000a00 */
[----:B------:R-:W5:Y:S01]  /*8110*/  LDCU.64 UR4, c[0x4][0x10] ;  /* 0x01000200ff0477ac */ /* 0x000f620008000a00 */
[----:B--2---:R-:W-:Y:S01]  /*8120*/  MOV R5, UR9 ;  /* 0x0000000900057c02 */ /* 0x004fe20008000f00 */
[----:B------:R-:W-:Y:S01]  /*8130*/  IMAD.U32 R4, RZ, RZ, UR8 ;  /* 0x00000008ff047e24 */ /* 0x000fe2000f8e00ff */
[----:B---3--:R-:W-:Y:S01]  /*8140*/  MOV R7, UR7 ;  /* 0x0000000700077c02 */ /* 0x008fe20008000f00 */
[----:B------:R-:W-:Y:S01]  /*8150*/  IMAD.U32 R6, RZ, RZ, UR6 ;  /* 0x00000006ff067e24 */ /* 0x000fe2000f8e00ff */
[----:B-----5:R-:W-:Y:S01]  /*8160*/  MOV R11, UR5 ;  /* 0x00000005000b7c02 */ /* 0x020fe20008000f00 */
[----:B------:R-:W-:Y:S02]  /*8170*/  IMAD.U32 R10, RZ, RZ, UR4 ;  /* 0x00000004ff0a7e24 */ /* 0x000fe4000f8e00ff */
[----:B------:R-:W-:Y:S07]  /*8180*/  LEPC R20, `(.L_x_100) ;  /* 0x000000001014794e */ /* 0x000fee0000000000 */
[----:B-1--4-:R-:W-:Y:S05]  /*8190*/  CALL.ABS.NOINC R2 ;  /* 0x0000000002007343 */ /* 0x012fea0003c00000 */
.L_x_100:
[----:B------:R-:W-:Y:S01]  /*81a0*/  ISETP.NE.AND P0, PT, R93, RZ, PT ;  /* 0x000000ff5d00720c */ /* 0x000fe20003f05270 */
[----:B------:R-:W-:Y:S05]  /*81b0*/  WARPSYNC.ALL ;  /* 0x0000000000007948 */ /* 0x000fea0003800000 */
[----:B------:R-:W-:Y:S01]  /*81c0*/  R2UR UR4, R39 ;  /* 0x00000000270472ca */ /* 0x000fe200000e0000 */
[----:B------:R-:W2:Y:S01]  /*81d0*/  S2UR UR6, SR_CgaCtaId ;  /* 0x00000000000679c3 */ /* 0x000ea20000008800 */
[----:B------:R-:W-:Y:S01]  /*81e0*/  R2UR UR5, R86 ;  /* 0x00000000560572ca */ /* 0x000fe200000e0000 */
[----:B------:R-:W-:Y:S01]  /*81f0*/  BSSY.RECONVERGENT B0, `(.L_x_101) ;  /* 0x000008e000007945 */ /* 0x000fe20003800200 */
[C---:B----4-:R-:W-:Y:S02]  /*8200*/  SHF.L.U32 R40, R48.reuse, 0x10, RZ ;  /* 0x0000001030287819 */ /* 0x050fe400000006ff */
[----:B------:R-:W-:Y:S02]  /*8210*/  LOP3.LUT R43, R48, 0xffff0000, RZ, 0xc0, !PT ;  /* 0xffff0000302b7812 */ /* 0x000fe400078ec0ff */
[C---:B------:R-:W-:Y:S02]  /*8220*/  SHF.L.U32 R42, R49.reuse, 0x10, RZ ;  /* 0x00000010312a7819 */ /* 0x040fe400000006ff */
[----:B------:R-:W-:Y:S02]  /*8230*/  LOP3.LUT R44, R49, 0xffff0000, RZ, 0xc0, !PT ;  /* 0xffff0000312c7812 */ /* 0x000fe400078ec0ff */
[C---:B------:R-:W-:Y:S01]  /*8240*/  SHF.L.U32 R45, R50.reuse, 0x10, RZ ;  /* 0x00000010322d7819 */ /* 0x040fe200000006ff */
[----:B------:R-:W3:Y:S01]  /*8250*/  LDTM.x32 R4, tmem[UR4+0x20] ;  /* 0x00002004000479ee */ /* 0x000ee200082c0000 */
[----:B------:R-:W-:Y:S01]  /*8260*/  LOP3.LUT R46, R50, 0xffff0000, RZ, 0xc0, !PT ;  /* 0xffff0000322e7812 */ /* 0x000fe200078ec0ff */
[----:B------:R-:W-:Y:S01]  /*8270*/  USHF.L.U32 UR4, UR50, 0xd, URZ ;  /* 0x0000000d32047899 */ /* 0x000fe200080006ff */
[C---:B------:R-:W-:Y:S01]  /*8280*/  SHF.L.U32 R47, R51.reuse, 0x10, RZ ;  /* 0x00000010332f7819 */ /* 0x040fe200000006ff */
[----:B------:R-:W-:Y:S01]  /*8290*/  NOP ;  /* 0x0000000000007918 */ /* 0x000fe20000000000 */
[----:B------:R-:W-:Y:S01]  /*82a0*/  LOP3.LUT R48, R51, 0xffff0000, RZ, 0xc0, !PT ;  /* 0xffff000033307812 */ /* 0x000fe200078ec0ff */
[----:B------:R-:W-:Y:S01]  /*82b0*/  UIADD3 UR5, UPT, UPT, UR5, 0xe0, URZ ;  /* 0x000000e005057890 */ /* 0x000fe2000fffe0ff */
[C---:B-1----:R-:W-:Y:S02]  /*82c0*/  SHF.L.U32 R49, R56.reuse, 0x10, RZ ;  /* 0x0000001038317819 */ /* 0x042fe400000006ff */
[----:B------:R-:W-:Y:S02]  /*82d0*/  LOP3.LUT R50, R56, 0xffff0000, RZ, 0xc0, !PT ;  /* 0xffff000038327812 */ /* 0x000fe400078ec0ff */
[C---:B------:R-:W-:Y:S02]  /*82e0*/  SHF.L.U32 R51, R57.reuse, 0x10, RZ ;  /* 0x0000001039337819 */ /* 0x040fe400000006ff */
[----:B------:R-:W-:Y:S02]  /*82f0*/  LOP3.LUT R52, R57, 0xffff0000, RZ, 0xc0, !PT ;  /* 0xffff000039347812 */ /* 0x000fe400078ec0ff */
[----:B------:R-:W-:Y:S02]  /*8300*/  IADD3 R110, PT, PT, R103, UR4, RZ ;  /* 0x00000004676e7c10 */ /* 0x000fe4000fffe0ff */
[C---:B------:R-:W-:Y:S02]  /*8310*/  SHF.L.U32 R53, R58.reuse, 0x10, RZ ;  /* 0x000000103a357819 */ /* 0x040fe400000006ff */
[----:B------:R-:W-:Y:S02]  /*8320*/  LOP3.LUT R54, R58, 0xffff0000, RZ, 0xc0, !PT ;  /* 0xffff00003a367812 */ /* 0x000fe400078ec0ff */
[C---:B------:R-:W-:Y:S02]  /*8330*/  SHF.L.U32 R55, R59.reuse, 0x10, RZ ;  /* 0x000000103b377819 */ /* 0x040fe400000006ff */
[----:B------:R-:W-:Y:S01]  /*8340*/  LOP3.LUT R56, R59, 0xffff0000, RZ, 0xc0, !PT ;  /* 0xffff00003b387812 */ /* 0x000fe200078ec0ff */
[C---:B---3--:R-:W-:Y:S01]  /*8350*/  FMUL R0, R38.reuse, R4 ;  /* 0x0000000426007220 */ /* 0x048fe20000400000 */
[----:B------:R-:W-:Y:S01]  /*8360*/  IADD3 R111, PT, PT, R85, R110, RZ ;  /* 0x0000006e556f7210 */ /* 0x000fe20007ffe0ff */
[----:B------:R-:W-:Y:S01]  /*8370*/  FMUL R2, R38, R5 ;  /* 0x0000000526027220 */ /* 0x000fe20000400000 */
[----:B------:R-:W-:Y:S01]  /*8380*/  SHF.L.U32 R57, R64, 0x10, RZ ;  /* 0x0000001040397819 */ /* 0x000fe200000006ff */
[----:B------:R-:W-:Y:S01]  /*8390*/  FMUL R3, R38, R6 ;  /* 0x0000000626037220 */ /* 0x000fe20000400000 */
[----:B------:R-:W-:Y:S01]  /*83a0*/  IADD3 R110, PT, PT, R84, R110, RZ ;  /* 0x0000006e546e7210 */ /* 0x000fe20007ffe0ff */
[----:B------:R-:W-:Y:S01]  /*83b0*/  FMUL R7, R38, R7 ;  /* 0x0000000726077220 */ /* 0x000fe20000400000 */
[----:B------:R-:W-:Y:S01]  /*83c0*/  LOP3.LUT R58, R64, 0xffff0000, RZ, 0xc0, !PT ;  /* 0xffff0000403a7812 */ /* 0x000fe200078ec0ff */
[----:B------:R-:W-:Y:S01]  /*83d0*/  FFMA R0, R41, R40, R0 ;  /* 0x0000002829007223 */ /* 0x000fe20000000000 */
[C---:B------:R-:W-:Y:S01]  /*83e0*/  SHF.L.U32 R59, R65.reuse, 0x10, RZ ;  /* 0x00000010413b7819 */ /* 0x040fe200000006ff */
[----:B------:R-:W-:Y:S01]  /*83f0*/  FMUL R4, R38, R8 ;  /* 0x0000000826047220 */ /* 0x000fe20000400000 */
[----:B------:R-:W-:Y:S01]  /*8400*/  LOP3.LUT R60, R65, 0xffff0000, RZ, 0xc0, !PT ;  /* 0xffff0000413c7812 */ /* 0x000fe200078ec0ff */
[----:B--2---:R-:W-:Y:S01]  /*8410*/  UPRMT UR5, UR6, 0x654, UR5 ;  /* 0x0000065406057896 */ /* 0x004fe20008000005 */
[----:B------:R-:W-:Y:S01]  /*8420*/  IADD3 R120, PT, PT, R102, R111, RZ ;  /* 0x0000006f66787210 */ /* 0x000fe20007ffe0ff */
[C---:B------:R-:W-:Y:S01]  /*8430*/  FFMA R2, R41.reuse, R43, R2 ;  /* 0x0000002b29027223 */ /* 0x040fe20000000002 */
[C---:B------:R-:W-:Y:S01]  /*8440*/  FFMA R3, R41.reuse, R42, R3 ;  /* 0x0000002a29037223 */ /* 0x040fe20000000003 */
[C---:B------:R-:W-:Y:S01]  /*8450*/  FFMA R7, R41.reuse, R44, R7 ;  /* 0x0000002c29077223 */ /* 0x040fe20000000007 */
[----:B------:R-:W-:Y:S01]  /*8460*/  SHF.L.U32 R61, R66, 0x10, RZ ;  /* 0x00000010423d7819 */ /* 0x000fe200000006ff */
[----:B------:R-:W-:Y:S01]  /*8470*/  FFMA R4, R41, R45, R4 ;  /* 0x0000002d29047223 */ /* 0x000fe20000000004 */
[----:B------:R-:W-:Y:S01]  /*8480*/  F2FP.BF16.F32.PACK_AB R84, R2, R0 ;  /* 0x000000000254723e */ /* 0x000fe200000010ff */
[C---:B------:R-:W-:Y:S01]  /*8490*/  FMUL R5, R38.reuse, R9 ;  /* 0x0000000926057220 */ /* 0x040fe20000400000 */
[----:B------:R-:W-:Y:S01]  /*84a0*/  SYNCS.ARRIVE.TRANS64.RED.A1T0 RZ, [UR5], RZ ;  /* 0x000000ffffff79a7 */ /* 0x000fe20008100405 */
[----:B------:R-:W-:Y:S01]  /*84b0*/  F2FP.BF16.F32.PACK_AB R85, R7, R3 ;  /* 0x000000030755723e */ /* 0x000fe200000010ff */
[C---:B------:R-:W-:Y:S01]  /*84c0*/  FMUL R6, R38.reuse, R10 ;  /* 0x0000000a26067220 */ /* 0x040fe20000400000 */
[C---:B------:R-:W-:Y:S01]  /*84d0*/  FFMA R5, R41.reuse, R46, R5 ;  /* 0x0000002e29057223 */ /* 0x040fe20000000005 */
[C---:B------:R-:W-:Y:S01]  /*84e0*/  FMUL R11, R38.reuse, R11 ;  /* 0x0000000b260b7220 */ /* 0x040fe20000400000 */
[----:B------:R-:W-:Y:S01]  /*84f0*/  FMUL R8, R38, R12 ;  /* 0x0000000c26087220 */ /* 0x000fe20000400000 */
[----:B------:R-:W-:Y:S01]  /*8500*/  LOP3.LUT R62, R66, 0xffff0000, RZ, 0xc0, !PT ;  /* 0xffff0000423e7812 */ /* 0x000fe200078ec0ff */
[----:B------:R-:W-:Y:S01]  /*8510*/  FFMA R6, R41, R47, R6 ;  /* 0x0000002f29067223 */ /* 0x000fe20000000006 */
[----:B------:R-:W-:Y:S01]  /*8520*/  F2FP.BF16.F32.PACK_AB R86, R5, R4 ;  /* 0x000000040556723e */ /* 0x000fe200000010ff */
[C---:B------:R-:W-:Y:S01]  /*8530*/  FFMA R11, R41.reuse, R48, R11 ;  /* 0x00000030290b7223 */ /* 0x040fe2000000000b */
[----:B------:R-:W-:Y:S01]  /*8540*/  FFMA R8, R41, R49, R8 ;  /* 0x0000003129087223 */ /* 0x000fe20000000008 */
[C---:B------:R-:W-:Y:S01]  /*8550*/  FMUL R9, R38.reuse, R13 ;  /* 0x0000000d26097220 */ /* 0x040fe20000400000 */
[----:B------:R-:W-:Y:S01]  /*8560*/  SHF.L.U32 R63, R67, 0x10, RZ ;  /* 0x00000010433f7819 */ /* 0x000fe200000006ff */
[C---:B------:R-:W-:Y:S01]  /*8570*/  FMUL R10, R38.reuse, R14 ;  /* 0x0000000e260a7220 */ /* 0x040fe20000400000 */
[----:B------:R-:W-:Y:S01]  /*8580*/  F2FP.BF16.F32.PACK_AB R87, R11, R6 ;  /* 0x000000060b57723e */ /* 0x000fe200000010ff */
[----:B------:R-:W-:Y:S01]  /*8590*/  FFMA R9, R41, R50, R9 ;  /* 0x0000003229097223 */ /* 0x000fe20000000009 */
[C---:B------:R-:W-:Y:S01]  /*85a0*/  FMUL R15, R38.reuse, R15 ;  /* 0x0000000f260f7220 */ /* 0x040fe20000400000 */
[C---:B------:R-:W-:Y:S01]  /*85b0*/  FMUL R12, R38.reuse, R16 ;  /* 0x00000010260c7220 */ /* 0x040fe20000400000 */
[----:B------:R-:W-:Y:S01]  /*85c0*/  FMUL R13, R38, R17 ;  /* 0x00000011260d7220 */ /* 0x000fe20000400000 */
[----:B------:R1:W-:Y:S01]  /*85d0*/  STS.128 [R103+UR4], R84 ;  /* 0x0000005467007988 */ /* 0x0003e20008000c04 */
[----:B------:R-:W-:Y:S01]  /*85e0*/  LOP3.LUT R64, R67, 0xffff0000, RZ, 0xc0, !PT ;  /* 0xffff000043407812 */ /* 0x000fe200078ec0ff */
[C---:B------:R-:W-:Y:S01]  /*85f0*/  FFMA R10, R41.reuse, R51, R10 ;  /* 0x00000033290a7223 */ /* 0x040fe2000000000a */
[----:B------:R-:W-:Y:S01]  /*8600*/  SHF.L.U32 R65, R72, 0x10, RZ ;  /* 0x0000001048417819 */ /* 0x000fe200000006ff */
[----:B------:R-:W-:Y:S01]  /*8610*/  FFMA R15, R41, R52, R15 ;  /* 0x00000034290f7223 */ /* 0x000fe2000000000f */
[----:B------:R-:W-:Y:S01]  /*8620*/  F2FP.BF16.F32.PACK_AB R104, R9, R8 ;  /* 0x000000080968723e */ /* 0x000fe200000010ff */
[C---:B------:R-:W-:Y:S01]  /*8630*/  FFMA R12, R41.reuse, R53, R12 ;  /* 0x00000035290c7223 */ /* 0x040fe2000000000c */
[C---:B------:R-:W-:Y:S01]  /*8640*/  FFMA R13, R41.reuse, R54, R13 ;  /* 0x00000036290d7223 */ /* 0x040fe2000000000d */
[C---:B------:R-:W-:Y:S01]  /*8650*/  FMUL R14, R38.reuse, R18 ;  /* 0x00000012260e7220 */ /* 0x040fe20000400000 */
[C---:B------:R-:W-:Y:S01]  /*8660*/  FMUL R19, R38.reuse, R19 ;  /* 0x0000001326137220 */ /* 0x040fe20000400000 */
[C---:B------:R-:W-:Y:S01]  /*8670*/  FMUL R16, R38.reuse, R20 ;  /* 0x0000001426107220 */ /* 0x040fe20000400000 */
[C---:B------:R-:W-:Y:S01]  /*8680*/  FMUL R17, R38.reuse, R21 ;  /* 0x0000001526117220 */ /* 0x040fe20000400000 */
[C---:B------:R-:W-:Y:S01]  /*8690*/  FFMA R14, R41.reuse, R55, R14 ;  /* 0x00000037290e7223 */ /* 0x040fe2000000000e */
        /* <DEDUP_REMOVED lines=9> */
[----:B------:R-:W-:Y:S01]  /*8730*/  FFMA R23, R41, R60, R23 ;  /* 0x0000003c29177223 */ /* 0x000fe20000000017 */
[C---:B------:R-:W-:Y:S01]  /*8740*/  FMUL R27, R38.reuse, R27 ;  /* 0x0000001b261b7220 */ /* 0x040fe20000400000 */
[----:B------:R-:W-:Y:S01]  /*8750*/  F2FP.BF16.F32.PACK_AB R105, R15, R10 ;  /* 0x0000000a0f69723e */ /* 0x000fe200000010ff */
[----:B------:R-:W-:Y:S01]  /*8760*/  FFMA R20, R41, R61, R20 ;  /* 0x0000003d29147223 */ /* 0x000fe20000000014 */
[----:B------:R-:W-:Y:S01]  /*8770*/  F2FP.BF16.F32.PACK_AB R106, R13, R12 ;  /* 0x0000000c0d6a723e */ /* 0x000fe200000010ff */
[----:B------:R-:W-:Y:S01]  /*8780*/  FMUL R24, R38, R28 ;  /* 0x0000001c26187220 */ /* 0x000fe20000400000 */
[----:B------:R-:W-:Y:S01]  /*8790*/  F2FP.BF16.F32.PACK_AB R107, R19, R14 ;  /* 0x0000000e136b723e */ /* 0x000fe200000010ff */
[----:B------:R-:W-:Y:S01]  /*87a0*/  FFMA R21, R41, R62, R21 ;  /* 0x0000003e29157223 */ /* 0x000fe20000000015 */
[----:B------:R-:W-:Y:S01]  /*87b0*/  LOP3.LUT R66, R72, 0xffff0000, RZ, 0xc0, !PT ;  /* 0xffff000048427812 */ /* 0x000fe200078ec0ff */
[C---:B------:R-:W-:Y:S01]  /*87c0*/  FMUL R25, R38.reuse, R29 ;  /* 0x0000001d26197220 */ /* 0x040fe20000400000 */
[----:B------:R-:W-:Y:S01]  /*87d0*/  SHF.L.U32 R67, R73, 0x10, RZ ;  /* 0x0000001049437819 */ /* 0x000fe200000006ff */
[----:B------:R1:W-:Y:S01]  /*87e0*/  STS.128 [R111+0x10], R104 ;  /* 0x000010686f007388 */ /* 0x0003e20000000c00 */
[----:B------:R-:W-:Y:S01]  /*87f0*/  FFMA R22, R41, R63, R22 ;  /* 0x0000003f29167223 */ /* 0x000fe20000000016 */
[----:B------:R-:W-:Y:S01]  /*8800*/  LOP3.LUT R68, R73, 0xffff0000, RZ, 0xc0, !PT ;  /* 0xffff000049447812 */ /* 0x000fe200078ec0ff */
[----:B------:R-:W-:Y:S01]  /*8810*/  FMUL R26, R38, R30 ;  /* 0x0000001e261a7220 */ /* 0x000fe20000400000 */
[C---:B------:R-:W-:Y:S01]  /*8820*/  FFMA R27, R41.reuse, R64, R27 ;  /* 0x00000040291b7223 */ /* 0x040fe2000000001b */
[----:B------:R-:W-:Y:S01]  /*8830*/  SHF.L.U32 R69, R74, 0x10, RZ ;  /* 0x000000104a457819 */ /* 0x000fe200000006ff */
[----:B------:R-:W-:Y:S01]  /*8840*/  FMUL R31, R38, R31 ;  /* 0x0000001f261f7220 */ /* 0x000fe20000400000 */
[C---:B------:R-:W-:Y:S01]  /*8850*/  FFMA R24, R41.reuse, R65, R24 ;  /* 0x0000004129187223 */ /* 0x040fe20000000018 */
[----:B------:R-:W-:Y:S01]  /*8860*/  LOP3.LUT R70, R74, 0xffff0000, RZ, 0xc0, !PT ;  /* 0xffff00004a467812 */ /* 0x000fe200078ec0ff */
[C---:B------:R-:W-:Y:S01]  /*8870*/  FMUL R28, R38.reuse, R32 ;  /* 0x00000020261c7220 */ /* 0x040fe20000400000 */
[----:B------:R-:W-:Y:S01]  /*8880*/  FFMA R25, R41, R66, R25 ;  /* 0x0000004229197223 */ /* 0x000fe20000000019 */
[----:B------:R-:W-:Y:S01]  /*8890*/  SHF.L.U32 R71, R75, 0x10, RZ ;  /* 0x000000104b477819 */ /* 0x000fe200000006ff */
[C---:B------:R-:W-:Y:S01]  /*88a0*/  FMUL R29, R38.reuse, R33 ;  /* 0x00000021261d7220 */ /* 0x040fe20000400000 */
[----:B------:R-:W-:Y:S01]  /*88b0*/  FFMA R26, R41, R67, R26 ;  /* 0x00000043291a7223 */ /* 0x000fe2000000001a */
[----:B------:R-:W-:Y:S01]  /*88c0*/  LOP3.LUT R72, R75, 0xffff0000, RZ, 0xc0, !PT ;  /* 0xffff00004b487812 */ /* 0x000fe200078ec0ff */
        /* <DEDUP_REMOVED lines=8> */
[----:B------:R-:W-:Y:S01]  /*8950*/  FFMA R30, R41, R71, R30 ;  /* 0x00000047291e7223 */ /* 0x000fe2000000001e */
[----:B------:R-:W-:Y:S01]  /*8960*/  F2FP.BF16.F32.PACK_AB R115, R27, R22 ;  /* 0x000000161b73723e */ /* 0x000fe200000010ff */
[----:B------:R-:W-:Y:S01]  /*8970*/  FFMA R35, R41, R72, R35 ;  /* 0x0000004829237223 */ /* 0x000fe20000000023 */
[----:B------:R-:W-:Y:S02]  /*8980*/  F2FP.BF16.F32.PACK_AB R116, R25, R24 ;  /* 0x000000181974723e */ /* 0x000fe400000010ff */
[----:B------:R-:W-:Y:S01]  /*8990*/  F2FP.BF16.F32.PACK_AB R117, R31, R26 ;  /* 0x0000001a1f75723e */ /* 0x000fe200000010ff */
[----:B------:R1:W-:Y:S01]  /*89a0*/  STS.128 [R110+0x20], R112 ;  /* 0x000020706e007388 */ /* 0x0003e20000000c00 */
        /* <DEDUP_REMOVED lines=12> */
[----:B------:R-:W-:Y:S02]  /*8a70*/  UIADD3 UR40, UPT, UPT, UR51, 0x200, UR4 ;  /* 0x0000020033287890 */ /* 0x000fe4000fffe004 */
[----:B------:R-:W-:Y:S02]  /*8a80*/  UIADD3 UR41, UPT, UPT, UR52, 0x20, URZ ;  /* 0x0000002034297890 */ /* 0x000fe4000fffe0ff */
[----:B--2---:R-:W-:Y:S04]  /*8a90*/  UIADD3 UR6, UP0, UPT, UR8, 0x780, URZ ;  /* 0x0000078008067890 */ /* 0x004fe8000ff1e0ff */
[----:B------:R-:W-:Y:S09]  /*8aa0*/  UIADD3.X UR7, UPT, UPT, URZ, UR9, URZ, UP0, !UPT ;  /* 0x00000009ff077290 */ /* 0x000ff200087fe4ff */
[----:B------:R2:W-:Y:S02]  /*8ab0*/  UTMASTG.5D [UR40], [UR6] ;  /* 0x00000028060073b5 */ /* 0x0005e40008020000 */
[----:B--2---:R0:W-:Y:S02]  /*8ac0*/  UTMACMDFLUSH ;  /* 0x00000000000079b7 */ /* 0x0041e40000000000 */
.L_x_102:
[----:B------:R-:W-:Y:S05]  /*8ad0*/  BSYNC.RECONVERGENT B0 ;  /* 0x0000000000007941 */ /* 0x000fea0003800200 */
.L_x_101:
[----:B------:R-:W-:Y:S01]  /*8ae0*/  MOV R0, UR49 ;  /* 0x0000003100007c02 */ /* 0x000fe20008000f00 */
[----:B------:R-:W-:Y:S01]  /*8af0*/  UIADD3 UR4, UPT, UPT, UR50, 0x1, URZ ;  /* 0x0000000132047890 */ /* 0x000fe2000fffe0ff */
[----:B------:R-:W-:Y:S05]  /*8b00*/  BSSY.RECONVERGENT B0, `(.L_x_103) ;  /* 0x0000005000007945 */ /* 0x000fea0003800200 */
[----:B------:R-:W-:Y:S02]  /*8b10*/  MOV R2, UR4 ;  /* 0x0000000400027c02 */ /* 0x000fe40008000f00 */
[----:B------:R-:W-:Y:S01]  /*8b20*/  MOV R46, UR4 ;  /* 0x00000004002e7c02 */ /* 0x000fe20008000f00 */
[----:B------:R-:W-:Y:S05]  /*8b30*/  @P0 BRA `(.L_x_104) ;  /* 0x0000000000040947 */ /* 0x000fea0003800000 */
[----:B------:R-:W-:Y:S04]  /*8b40*/  DEPBAR.LE SB0, 0x1 ;  /* 0x000080400000791a */ /* 0x000fe80000000000 */
.L_x_104:
[----:B------:R-:W-:Y:S05]  /*8b50*/  BSYNC.RECONVERGENT B0 ;  /* 0x0000000000007941 */ /* 0x000fea0003800200 */
.L_x_103:
[----:B------:R-:W-:Y:S01]  /*8b60*/  BAR.SYNC.DEFER_BLOCKING 0x1, 0x80 ;  /* 0x0042000000007b1d */ /* 0x000fe20000010000 */
[----:B------:R-:W-:Y:S01]  /*8b70*/  ISETP.NE.AND P0, PT, R2, 0x3, PT ;  /* 0x000000030200780c */ /* 0x000fe20003f05270 */
[----:B------:R-:W-:Y:S01]  /*8b80*/  UISETP.NE.AND UP0, UPT, UR54, -0x2, UPT ;  /* 0xfffffffe3600788c */ /* 0x000fe2000bf05270 */
[----:B------:R-:W-:Y:S02]  /*8b90*/  ISETP.NE.AND P2, PT, R98, RZ, PT ;  /* 0x000000ff6200720c */ /* 0x000fe40003f45270 */
[----:B------:R-:W-:Y:S01]  /*8ba0*/  ISETP.EQ.XOR P1, PT, R0, 0x3, !P0 ;  /* 0x000000030000780c */ /* 0x000fe20004722a70 */
[----:B------:R-:W-:Y:S01]  /*8bb0*/  VIADD R0, R36, 0x1 ;  /* 0x0000000124007836 */ /* 0x000fe20000000000 */
[----:B------:R-:W-:Y:S02]  /*8bc0*/  SEL R46, R46, RZ, P0 ;  /* 0x000000ff2e2e7207 */ /* 0x000fe40000000000 */
[----:B------:R-:W-:Y:S04]  /*8bd0*/  SEL R3, RZ, 0x1, !P1 ;  /* 0x00000001ff037807 */ /* 0x000fe80004800000 */
[----:B------:R-:W-:Y:S01]  /*8be0*/  LOP3.LUT R92, R92, R3, RZ, 0x3c, !PT ;  /* 0x000000035c5c7212 */ /* 0x000fe200078e3cff */
[----:B------:R-:W-:Y:S06]  /*8bf0*/  BRA.U !UP0, `(.L_x_105) ;  /* 0x0000000108307547 */ /* 0x000fec000b800000 */
        /* <DEDUP_REMOVED lines=12> */
.L_x_105:
[----:B------:R-:W-:Y:S01]  /*8cc0*/  R2UR UR5, R88 ;  /* 0x00000000580572ca */ /* 0x000fe200000e0000 */
[----:B------:R-:W-:Y:S01]  /*8cd0*/  UIADD3 UR54, UPT, UPT, UR54, 0x2, URZ ;  /* 0x0000000236367890 */ /* 0x000fe2000fffe0ff */
[----:B------:R-:W-:Y:S01]  /*8ce0*/  R2UR UR4, R89 ;  /* 0x00000000590472ca */ /* 0x000fe200000e0000 */
[----:B------:R-:W-:Y:S01]  /*8cf0*/  IMAD.MOV.U32 R17, RZ, RZ, R101 ;  /* 0x000000ffff117224 */ /* 0x000fe200078e0065 */
[----:B------:R-:W-:Y:S02]  /*8d00*/  LOP3.LUT P0, RZ, R82, 0x1, RZ, 0xc0, !PT ;  /* 0x0000000152ff7812 */ /* 0x000fe4000780c0ff */
[----:B------:R-:W-:Y:S02]  /*8d10*/  ISETP.NE.AND P1, PT, R0, 0x2, PT ;  /* 0x000000020000780c */ /* 0x000fe40003f25270 */
[----:B------:R-:W-:Y:S02]  /*8d20*/  LOP3.LUT R90, R90, 0x1, RZ, 0x3c, !PT ;  /* 0x000000015a5a7812 */ /* 0x000fe400078e3cff */
[----:B--2---:R-:W-:Y:S02]  /*8d30*/  SEL R2, RZ, 0x1, P1 ;  /* 0x00000001ff027807 */ /* 0x004fe40000800000 */
[----:B------:R-:W-:Y:S01]  /*8d40*/  SEL R36, R0, RZ, P1 ;  /* 0x000000ff00247207 */ /* 0x000fe20000800000 */
[----:B------:R-:W-:Y:S01]  /*8d50*/  UIADD3 UR22, UPT, UPT, UR36, UR5, URZ ;  /* 0x0000000524167290 */ /* 0x000fe2000fffe0ff */
[----:B------:R-:W-:Y:S01]  /*8d60*/  LOP3.LUT R91, R91, R2, RZ, 0x3c, !PT ;  /* 0x000000025b5b7212 */ /* 0x000fe200078e3cff */
[----:B------:R-:W-:Y:S02]  /*8d70*/  UIADD3 UR28, UPT, UPT, UR37, UR4, URZ ;  /* 0x00000004251c7290 */ /* 0x000fe4000fffe0ff */
[----:B------:R-:W-:Y:S10]  /*8d80*/  @P0 BRA `(.L_x_106) ;  /* 0xffffffd0003c0947 */ /* 0x000ff4000383ffff */
[----:B------:R-:W-:Y:S05]  /*8d90*/  @!P2 BRA `(.L_x_107) ;  /* 0x000000000048a947 */ /* 0x000fea0003800000 */
[----:B------:R-:W2:Y:S02]  /*8da0*/  LDCU.64 UR4, c[0x0][0x990] ;  /* 0x00013200ff0477ac */ /* 0x000ea40008000a00 */
[----:B--2---:R-:W-:-:S04]  /*8db0*/  UISETP.NE.U32.AND UP0, UPT, UR4, URZ, UPT ;  /* 0x000000ff0400728c */ /* 0x004fc8000bf05070 */
[----:B------:R-:W-:-:S09]  /*8dc0*/  UISETP.NE.AND.EX UP0, UPT, UR5, URZ, UPT, UP0 ;  /* 0x000000ff0500728c */ /* 0x000fd2000bf05300 */
[----:B------:R-:W-:Y:S05]  /*8dd0*/  BRA.U UP0, `(.L_x_108) ;  /* 0x00000001000c7547 */ /* 0x000fea000b800000 */
[----:B------:R-:W-:-:S13]  /*8de0*/  FSETP.NEU.AND P0, PT, R41, RZ, PT ;  /* 0x000000ff2900720b */ /* 0x000fda0003f0d000 */
[----:B------:R-:W-:Y:S05]  /*8df0*/  @!P0 EXIT ;  /* 0x000000000000894d */ /* 0x000fea0003800000 */
[----:B------:R-:W-:Y:S05]  /*8e00*/  BRA `(.L_x_107) ;  /* 0x00000000002c7947 */ /* 0x000fea0003800000 */
.L_x_108:
[----:B------:R-:W-:Y:S01]  /*8e10*/  ISETP.NE.AND P0, PT, R108, RZ, PT ;  /* 0x000000ff6c00720c */ /* 0x000fe20003f05270 */
[----:B------:R-:W-:-:S12]  /*8e20*/  BSSY.RECONVERGENT B0, `(.L_x_107) ;  /* 0x0000009000007945 */ /* 0x000fd80003800200 */
[----:B------:R-:W-:Y:S05]  /*8e30*/  @P0 BRA `(.L_x_109) ;  /* 0x0000000000140947 */ /* 0x000fea0003800000 */
[----:B------:R-:W2:Y:S02]  /*8e40*/  LDCU.64 UR4, c[0x0][0x988] ;  /* 0x00013100ff0477ac */ /* 0x000ea40008000a00 */
[----:B--2---:R-:W-:-:S04]  /*8e50*/  ISETP.NE.U32.AND P0, PT, RZ, UR4, PT ;  /* 0x00000004ff007c0c */ /* 0x004fc8000bf05070 */
[----:B------:R-:W-:-:S13]  /*8e60*/  ISETP.NE.AND.EX P0, PT, RZ, UR5, PT, P0 ;  /* 0x00000005ff007c0c */ /* 0x000fda000bf05300 */
[----:B------:R-:W-:Y:S05]  /*8e70*/  @!P0 EXIT ;  /* 0x000000000000894d */ /* 0x000fea0003800000 */
[----:B------:R-:W-:Y:S05]  /*8e80*/  BRA `(.L_x_110) ;  /* 0x0000000000087947 */ /* 0x000fea0003800000 */
.L_x_109:
[----:B------:R-:W-:-:S13]  /*8e90*/  FSETP.NEU.AND P0, PT, R41, RZ, PT ;  /* 0x000000ff2900720b */ /* 0x000fda0003f0d000 */
[----:B------:R-:W-:Y:S05]  /*8ea0*/  @!P0 EXIT ;  /* 0x000000000000894d */ /* 0x000fea0003800000 */
.L_x_110:
[----:B------:R-:W-:Y:S05]  /*8eb0*/  BSYNC.RECONVERGENT B0 ;  /* 0x0000000000007941 */ /* 0x000fea0003800200 */
.L_x_107:
[----:B------:R-:W2:Y:S01]  /*8ec0*/  S2UR UR5, SR_CgaCtaId ;  /* 0x00000000000579c3 */ /* 0x000ea20000008800 */
[----:B------:R-:W-:Y:S01]  /*8ed0*/  ULEA UR4, UR55, UR51, 0x3 ;  /* 0x0000003337047291 */ /* 0x000fe2000f8e18ff */
[----:B------:R-:W-:-:S04]  /*8ee0*/  DEPBAR.LE SB0, 0x0 ;  /* 0x000080000000791a */ /* 0x000fc80000000000 */
[----:B------:R-:W-:-:S04]  /*8ef0*/  UIADD3 UR4, UPT, UPT, UR4, 0x98, URZ ;  /* 0x0000009804047890 */ /* 0x000fc8000fffe0ff */
[----:B--2---:R-:W-:-:S09]  /*8f00*/  UPRMT UR4, UR5, 0x654, UR4 ;  /* 0x0000065405047896 */ /* 0x004fd20008000004 */
[----:B------:R-:W-:Y:S01]  /*8f10*/  SYNCS.ARRIVE.TRANS64.RED.A1T0 RZ, [UR4], RZ ;  /* 0x000000ffffff79a7 */ /* 0x000fe20008100404 */
[----:B------:R-:W-:Y:S05]  /*8f20*/  EXIT ;  /* 0x000000000000794d */ /* 0x000fea0003800000 */
.L_x_19:
[----:B------:R-:W-:Y:S07]  /*8f30*/  MOV R0, UR41 ;  /* 0x0000002900007c02 */ /* 0x000fee0008000f00 */
.L_x_111:
[----:B--2---:R2:W3:Y:S02]  /*8f40*/  SYNCS.PHASECHK.TRANS64.TRYWAIT P0, [R0+URZ+0x40], R5 ;  /* 0x00004005000075a7 */ /* 0x0044e400080011ff */
[----:B---3--:R-:W-:Y:S05]  /*8f50*/  @!P0 NANOSLEEP.SYNCS 0x989680 ;  /* 0x009896800000895d */ /* 0x008fea0003900000 */
[----:B------:R-:W3:Y:S02]  /*8f60*/  @!P0 SYNCS.PHASECHK.TRANS64 P0, [R0+URZ+0x40], R5 ;  /* 0x00004005000085a7 */ /* 0x000ee400080010ff */
[----:B---3--:R-:W-:Y:S05]  /*8f70*/  @!P0 BRA `(.L_x_111) ;  /* 0xfffffffc00f08947 */ /* 0x008fea000383ffff */
[----:B------:R-:W-:Y:S05]  /*8f80*/  BRA `(.L_x_18) ;  /* 0xffffff8c00987947 */ /* 0x000fea000383ffff */
.L_x_25:
[----:B------:R-:W-:Y:S07]  /*8f90*/  MOV R0, UR33 ;  /* 0x0000002100007c02 */ /* 0x000fee0008000f00 */
.L_x_112:
[----:B-1----:R1:W2:Y:S02]  /*8fa0*/  SYNCS.PHASECHK.TRANS64.TRYWAIT P0, [R0+URZ+0x40], R5 ;  /* 0x00004005000075a7 */ /* 0x0022a400080011ff */
[----:B--2---:R-:W-:Y:S05]  /*8fb0*/  @!P0 NANOSLEEP.SYNCS 0x989680 ;  /* 0x009896800000895d */ /* 0x004fea0003900000 */
[----:B------:R-:W2:Y:S02]  /*8fc0*/  @!P0 SYNCS.PHASECHK.TRANS64 P0, [R0+URZ+0x40], R5 ;  /* 0x00004005000085a7 */ /* 0x000ea400080010ff */
[----:B--2---:R-:W-:Y:S05]  /*8fd0*/  @!P0 BRA `(.L_x_112) ;  /* 0xfffffffc00f08947 */ /* 0x004fea000383ffff */
[----:B------:R-:W-:Y:S05]  /*8fe0*/  BRA `(.L_x_24) ;  /* 0xffffff9400087947 */ /* 0x000fea000383ffff */
.L_x_29:
[----:B-1----:R-:W-:-:S07]  /*8ff0*/  MOV R0, UR37 ;  /* 0x0000002500007c02 */ /* 0x002fce0008000f00 */
.L_x_113:
[----:B-1----:R1:W2:Y:S02]  /*9000*/  SYNCS.PHASECHK.TRANS64.TRYWAIT P0, [R0+URZ+0xc0], R3 ;  /* 0x0000c003000075a7 */ /* 0x0022a400080011ff */
[----:B--2---:R-:W-:Y:S05]  /*9010*/  @!P0 NANOSLEEP.SYNCS 0x989680 ;  /* 0x009896800000895d */ /* 0x004fea0003900000 */
[----:B------:R-:W2:Y:S02]  /*9020*/  @!P0 SYNCS.PHASECHK.TRANS64 P0, [R0+URZ+0xc0], R3 ;  /* 0x0000c003000085a7 */ /* 0x000ea400080010ff */
[----:B--2---:R-:W-:Y:S05]  /*9030*/  @!P0 BRA `(.L_x_113) ;  /* 0xfffffffc00f08947 */ /* 0x004fea000383ffff */
[----:B------:R-:W-:Y:S05]  /*9040*/  BRA `(.L_x_114) ;  /* 0xffffff9400f87947 */ /* 0x000fea000383ffff */
.L_x_33:
[----:B------:R-:W-:-:S07]  /*9050*/  MOV R0, UR4 ;  /* 0x0000000400007c02 */ /* 0x000fce0008000f00 */
.L_x_115:
[----:B-1----:R1:W2:Y:S02]  /*9060*/  SYNCS.PHASECHK.TRANS64.TRYWAIT P0, [R0+URZ], R3 ;  /* 0x00000003000075a7 */ /* 0x0022a400080011ff */
[----:B--2---:R-:W-:Y:S05]  /*9070*/  @!P0 NANOSLEEP.SYNCS 0x989680 ;  /* 0x009896800000895d */ /* 0x004fea0003900000 */
[----:B------:R-:W2:Y:S02]  /*9080*/  @!P0 SYNCS.PHASECHK.TRANS64 P0, [R0+URZ], R3 ;  /* 0x00000003000085a7 */ /* 0x000ea400080010ff */
[----:B--2---:R-:W-:Y:S05]  /*9090*/  @!P0 BRA `(.L_x_115) ;  /* 0xfffffffc00f08947 */ /* 0x004fea000383ffff */
[----:B------:R-:W-:Y:S05]  /*90a0*/  BRA `(.L_x_116) ;  /* 0xffffff9c008c7947 */ /* 0x000fea000383ffff */
.L_x_34:
[----:B------:R-:W-:-:S07]  /*90b0*/  MOV R0, UR5 ;  /* 0x0000000500007c02 */ /* 0x000fce0008000f00 */
.L_x_117:
[----:B-1----:R1:W2:Y:S02]  /*90c0*/  SYNCS.PHASECHK.TRANS64.TRYWAIT P0, [R0+URZ], R3 ;  /* 0x00000003000075a7 */ /* 0x0022a400080011ff */
[----:B--2---:R-:W-:Y:S05]  /*90d0*/  @!P0 NANOSLEEP.SYNCS 0x989680 ;  /* 0x009896800000895d */ /* 0x004fea0003900000 */
[----:B------:R-:W2:Y:S02]  /*90e0*/  @!P0 SYNCS.PHASECHK.TRANS64 P0, [R0+URZ], R3 ;  /* 0x00000003000085a7 */ /* 0x000ea400080010ff */
[----:B--2---:R-:W-:Y:S05]  /*90f0*/  @!P0 BRA `(.L_x_117) ;  /* 0xfffffffc00f08947 */ /* 0x004fea000383ffff */
[----:B------:R-:W-:Y:S05]  /*9100*/  BRA `(.L_x_118) ;  /* 0xffffff9c009c7947 */ /* 0x000fea000383ffff */
.L_x_35:
[----:B------:R-:W-:-:S07]  /*9110*/  MOV R0, UR5 ;  /* 0x0000000500007c02 */ /* 0x000fce0008000f00 */
.L_x_119:
[----:B-1----:R1:W2:Y:S02]  /*9120*/  SYNCS.PHASECHK.TRANS64.TRYWAIT P0, [R0+URZ], R3 ;  /* 0x00000003000075a7 */ /* 0x0022a400080011ff */
[----:B--2---:R-:W-:Y:S05]  /*9130*/  @!P0 NANOSLEEP.SYNCS 0x989680 ;  /* 0x009896800000895d */ /* 0x004fea0003900000 */
[----:B------:R-:W2:Y:S02]  /*9140*/  @!P0 SYNCS.PHASECHK.TRANS64 P0, [R0+URZ], R3 ;  /* 0x00000003000085a7 */ /* 0x000ea400080010ff */
[----:B--2---:R-:W-:Y:S05]  /*9150*/  @!P0 BRA `(.L_x_119) ;  /* 0xfffffffc00f08947 */ /* 0x004fea000383ffff */
[----:B------:R-:W-:Y:S05]  /*9160*/  BRA `(.L_x_120) ;  /* 0xffffff9c00ac7947 */ /* 0x000fea000383ffff */
.L_x_36:
[----:B------:R-:W-:-:S07]  /*9170*/  MOV R0, UR5 ;  /* 0x0000000500007c02 */ /* 0x000fce0008000f00 */
.L_x_121:
[----:B-1----:R1:W2:Y:S02]  /*9180*/  SYNCS.PHASECHK.TRANS64.TRYWAIT P0, [R0+URZ], R3 ;  /* 0x00000003000075a7 */ /* 0x0022a400080011ff */
[----:B--2---:R-:W-:Y:S05]  /*9190*/  @!P0 NANOSLEEP.SYNCS 0x989680 ;  /* 0x009896800000895d */ /* 0x004fea0003900000 */
[----:B------:R-:W2:Y:S02]  /*91a0*/  @!P0 SYNCS.PHASECHK.TRANS64 P0, [R0+URZ], R3 ;  /* 0x00000003000085a7 */ /* 0x000ea400080010ff */
[----:B--2---:R-:W-:Y:S05]  /*91b0*/  @!P0 BRA `(.L_x_121) ;  /* 0xfffffffc00f08947 */ /* 0x004fea000383ffff */
[----:B------:R-:W-:Y:S05]  /*91c0*/  BRA `(.L_x_122) ;  /* 0xffffff9c00bc7947 */ /* 0x000fea000383ffff */
.L_x_37:
[----:B------:R-:W-:-:S07]  /*91d0*/  MOV R0, UR5 ;  /* 0x0000000500007c02 */ /* 0x000fce0008000f00 */
.L_x_123:
[----:B-1----:R1:W2:Y:S02]  /*91e0*/  SYNCS.PHASECHK.TRANS64.TRYWAIT P0, [R0+URZ], R3 ;  /* 0x00000003000075a7 */ /* 0x0022a400080011ff */
[----:B--2---:R-:W-:Y:S05]  /*91f0*/  @!P0 NANOSLEEP.SYNCS 0x989680 ;  /* 0x009896800000895d */ /* 0x004fea0003900000 */
[----:B------:R-:W2:Y:S02]  /*9200*/  @!P0 SYNCS.PHASECHK.TRANS64 P0, [R0+URZ], R3 ;  /* 0x00000003000085a7 */ /* 0x000ea400080010ff */
[----:B--2---:R-:W-:Y:S05]  /*9210*/  @!P0 BRA `(.L_x_123) ;  /* 0xfffffffc00f08947 */ /* 0x004fea000383ffff */
[----:B------:R-:W-:Y:S05]  /*9220*/  BRA `(.L_x_124) ;  /* 0xffffff9c00cc7947 */ /* 0x000fea000383ffff */
.L_x_38:
[----:B------:R-:W-:-:S07]  /*9230*/  MOV R0, UR5 ;  /* 0x0000000500007c02 */ /* 0x000fce0008000f00 */
.L_x_125:
[----:B-1----:R1:W2:Y:S02]  /*9240*/  SYNCS.PHASECHK.TRANS64.TRYWAIT P0, [R0+URZ], R3 ;  /* 0x00000003000075a7 */ /* 0x0022a400080011ff */
[----:B--2---:R-:W-:Y:S05]  /*9250*/  @!P0 NANOSLEEP.SYNCS 0x989680 ;  /* 0x009896800000895d */ /* 0x004fea0003900000 */
[----:B------:R-:W2:Y:S02]  /*9260*/  @!P0 SYNCS.PHASECHK.TRANS64 P0, [R0+URZ], R3 ;  /* 0x00000003000085a7 */ /* 0x000ea400080010ff */
[----:B--2---:R-:W-:Y:S05]  /*9270*/  @!P0 BRA `(.L_x_125) ;  /* 0xfffffffc00f08947 */ /* 0x004fea000383ffff */
[----:B------:R-:W-:Y:S05]  /*9280*/  BRA `(.L_x_126) ;  /* 0xffffff9c00dc7947 */ /* 0x000fea000383ffff */
.L_x_39:
[----:B------:R-:W-:-:S07]  /*9290*/  MOV R0, UR5 ;  /* 0x0000000500007c02 */ /* 0x000fce0008000f00 */
.L_x_127:
[----:B-1----:R1:W2:Y:S02]  /*92a0*/  SYNCS.PHASECHK.TRANS64.TRYWAIT P0, [R0+URZ], R3 ;  /* 0x00000003000075a7 */ /* 0x0022a400080011ff */
[----:B--2---:R-:W-:Y:S05]  /*92b0*/  @!P0 NANOSLEEP.SYNCS 0x989680 ;  /* 0x009896800000895d */ /* 0x004fea0003900000 */
[----:B------:R-:W2:Y:S02]  /*92c0*/  @!P0 SYNCS.PHASECHK.TRANS64 P0, [R0+URZ], R3 ;  /* 0x00000003000085a7 */ /* 0x000ea400080010ff */
[----:B--2---:R-:W-:Y:S05]  /*92d0*/  @!P0 BRA `(.L_x_127) ;  /* 0xfffffffc00f08947 */ /* 0x004fea000383ffff */
[----:B------:R-:W-:Y:S05]  /*92e0*/  BRA `(.L_x_128) ;  /* 0xffffff9c00ec7947 */ /* 0x000fea000383ffff */
.L_x_42:
[----:B------:R-:W-:-:S07]  /*92f0*/  MOV R4, UR4 ;  /* 0x0000000400047c02 */ /* 0x000fce0008000f00 */
.L_x_129:
[----:B--2---:R2:W3:Y:S02]  /*9300*/  SYNCS.PHASECHK.TRANS64.TRYWAIT P1, [R4+URZ+0xc8], R7 ;  /* 0x0000c807040075a7 */ /* 0x0044e400080211ff */
[----:B---3--:R-:W-:Y:S05]  /*9310*/  @!P1 NANOSLEEP.SYNCS 0x989680 ;  /* 0x009896800000995d */ /* 0x008fea0003900000 */
[----:B------:R-:W3:Y:S02]  /*9320*/  @!P1 SYNCS.PHASECHK.TRANS64 P1, [R4+URZ+0xc8], R7 ;  /* 0x0000c807040095a7 */ /* 0x000ee400080210ff */
[----:B---3--:R-:W-:Y:S05]  /*9330*/  @!P1 BRA `(.L_x_129) ;  /* 0xfffffffc00f09947 */ /* 0x008fea000383ffff */
[----:B------:R-:W-:Y:S05]  /*9340*/  BRA `(.L_x_130) ;  /* 0xffffffa0005c7947 */ /* 0x000fea000383ffff */
.L_x_43:
[----:B--2---:R-:W-:-:S07]  /*9350*/  MOV R4, UR4 ;  /* 0x0000000400047c02 */ /* 0x004fce0008000f00 */
.L_x_131:
[----:B--2---:R2:W3:Y:S02]  /*9360*/  SYNCS.PHASECHK.TRANS64.TRYWAIT P1, [R4+URZ+0xc0], R5 ;  /* 0x0000c005040075a7 */ /* 0x0044e400080211ff */
[----:B---3--:R-:W-:Y:S05]  /*9370*/  @!P1 NANOSLEEP.SYNCS 0x989680 ;  /* 0x009896800000995d */ /* 0x008fea0003900000 */
[----:B------:R-:W3:Y:S02]  /*9380*/  @!P1 SYNCS.PHASECHK.TRANS64 P1, [R4+URZ+0xc0], R5 ;  /* 0x0000c005040095a7 */ /* 0x000ee400080210ff */
[----:B---3--:R-:W-:Y:S05]  /*9390*/  @!P1 BRA `(.L_x_131) ;  /* 0xfffffffc00f09947 */ /* 0x008fea000383ffff */
[----:B------:R-:W-:Y:S05]  /*93a0*/  BRA `(.L_x_132) ;  /* 0xffffffa000647947 */ /* 0x000fea000383ffff */
.L_x_51:
[----:B------:R-:W-:-:S07]  /*93b0*/  MOV R0, UR21 ;  /* 0x0000001500007c02 */ /* 0x000fce0008000f00 */
.L_x_133:
[----:B--2---:R2:W3:Y:S02]  /*93c0*/  SYNCS.PHASECHK.TRANS64.TRYWAIT P0, [R0+URZ+0xc0], R3 ;  /* 0x0000c003000075a7 */ /* 0x0044e400080011ff */
[----:B---3--:R-:W-:Y:S05]  /*93d0*/  @!P0 NANOSLEEP.SYNCS 0x989680 ;  /* 0x009896800000895d */ /* 0x008fea0003900000 */
[----:B------:R-:W3:Y:S02]  /*93e0*/  @!P0 SYNCS.PHASECHK.TRANS64 P0, [R0+URZ+0xc0], R3 ;  /* 0x0000c003000085a7 */ /* 0x000ee400080010ff */
[----:B---3--:R-:W-:Y:S05]  /*93f0*/  @!P0 BRA `(.L_x_133) ;  /* 0xfffffffc00f08947 */ /* 0x008fea000383ffff */
[----:B------:R-:W-:Y:S05]  /*9400*/  BRA `(.L_x_134) ;  /* 0xffffffa400e87947 */ /* 0x000fea000383ffff */
.L_x_52:
[----:B------:R-:W-:-:S07]  /*9410*/  MOV R0, UR25 ;  /* 0x0000001900007c02 */ /* 0x000fce0008000f00 */
.L_x_135:
[----:B--2---:R2:W3:Y:S02]  /*9420*/  SYNCS.PHASECHK.TRANS64.TRYWAIT P0, [R0+URZ+0xe0], R3 ;  /* 0x0000e003000075a7 */ /* 0x0044e400080011ff */
[----:B---3--:R-:W-:Y:S05]  /*9430*/  @!P0 NANOSLEEP.SYNCS 0x989680 ;  /* 0x009896800000895d */ /* 0x008fea0003900000 */
[----:B------:R-:W3:Y:S02]  /*9440*/  @!P0 SYNCS.PHASECHK.TRANS64 P0, [R0+URZ+0xe0], R3 ;  /* 0x0000e003000085a7 */ /* 0x000ee400080010ff */
[----:B---3--:R-:W-:Y:S05]  /*9450*/  @!P0 BRA `(.L_x_135) ;  /* 0xfffffffc00f08947 */ /* 0x008fea000383ffff */
[----:B------:R-:W-:Y:S05]  /*9460*/  BRA `(.L_x_136) ;  /* 0xffffffa800007947 */ /* 0x000fea000383ffff */
.L_x_55:
[----:B--2---:R-:W-:Y:S07]  /*9470*/  MOV R0, UR17 ;  /* 0x0000001100007c02 */ /* 0x004fee0008000f00 */
.L_x_137:
[----:B--2---:R2:W3:Y:S02]  /*9480*/  SYNCS.PHASECHK.TRANS64.TRYWAIT P0, [R0+URZ], R3 ;  /* 0x00000003000075a7 */ /* 0x0044e400080011ff */
[----:B---3--:R-:W-:Y:S05]  /*9490*/  @!P0 NANOSLEEP.SYNCS 0x989680 ;  /* 0x009896800000895d */ /* 0x008fea0003900000 */
[----:B------:R-:W3:Y:S02]  /*94a0*/  @!P0 SYNCS.PHASECHK.TRANS64 P0, [R0+URZ], R3 ;  /* 0x00000003000085a7 */ /* 0x000ee400080010ff */
[----:B---3--:R-:W-:Y:S05]  /*94b0*/  @!P0 BRA `(.L_x_137) ;  /* 0xfffffffc00f08947 */ /* 0x008fea000383ffff */
[----:B------:R-:W-:Y:S05]  /*94c0*/  BRA `(.L_x_54) ;  /* 0xffffffa800307947 */ /* 0x000fea000383ffff */
.L_x_58:
[----:B------:R-:W-:-:S07]  /*94d0*/  MOV R0, UR4 ;  /* 0x0000000400007c02 */ /* 0x000fce0008000f00 */
.L_x_138:
[----:B--2---:R2:W4:Y:S02]  /*94e0*/  SYNCS.PHASECHK.TRANS64.TRYWAIT P0, [R0+URZ], R3 ;  /* 0x00000003000075a7 */ /* 0x00452400080011ff */
[----:B----4-:R-:W-:Y:S05]  /*94f0*/  @!P0 NANOSLEEP.SYNCS 0x989680 ;  /* 0x009896800000895d */ /* 0x010fea0003900000 */
[----:B------:R-:W4:Y:S02]  /*9500*/  @!P0 SYNCS.PHASECHK.TRANS64 P0, [R0+URZ], R3 ;  /* 0x00000003000085a7 */ /* 0x000f2400080010ff */
[----:B----4-:R-:W-:Y:S05]  /*9510*/  @!P0 BRA `(.L_x_138) ;  /* 0xfffffffc00f08947 */ /* 0x010fea000383ffff */
[----:B------:R-:W-:Y:S05]  /*9520*/  BRA `(.L_x_139) ;  /* 0xffffffac00247947 */ /* 0x000fea000383ffff */
.L_x_59:
[----:B------:R-:W-:-:S07]  /*9530*/  MOV R0, UR4 ;  /* 0x0000000400007c02 */ /* 0x000fce0008000f00 */
.L_x_140:
[----:B--2---:R2:W3:Y:S02]  /*9540*/  SYNCS.PHASECHK.TRANS64.TRYWAIT P0, [R0+URZ], R3 ;  /* 0x00000003000075a7 */ /* 0x0044e400080011ff */
[----:B---3--:R-:W-:Y:S05]  /*9550*/  @!P0 NANOSLEEP.SYNCS 0x989680 ;  /* 0x009896800000895d */ /* 0x008fea0003900000 */
[----:B------:R-:W3:Y:S02]  /*9560*/  @!P0 SYNCS.PHASECHK.TRANS64 P0, [R0+URZ], R3 ;  /* 0x00000003000085a7 */ /* 0x000ee400080010ff */
[----:B---3--:R-:W-:Y:S05]  /*9570*/  @!P0 BRA `(.L_x_140) ;  /* 0xfffffffc00f08947 */ /* 0x008fea000383ffff */
[----:B------:R-:W-:Y:S05]  /*9580*/  BRA `(.L_x_141) ;  /* 0xffffffac00307947 */ /* 0x000fea000383ffff */
.L_x_64:
[----:B------:R-:W-:Y:S07]  /*9590*/  MOV R0, UR24 ;  /* 0x0000001800007c02 */ /* 0x000fee0008000f00 */
.L_x_142:
[----:B-1----:R1:W2:Y:S02]  /*95a0*/  SYNCS.PHASECHK.TRANS64.TRYWAIT P0, [R0+URZ+0xc0], R5 ;  /* 0x0000c005000075a7 */ /* 0x0022a400080011ff */
[----:B--2---:R-:W-:Y:S05]  /*95b0*/  @!P0 NANOSLEEP.SYNCS 0x989680 ;  /* 0x009896800000895d */ /* 0x004fea0003900000 */
[----:B------:R-:W2:Y:S02]  /*95c0*/  @!P0 SYNCS.PHASECHK.TRANS64 P0, [R0+URZ+0xc0], R5 ;  /* 0x0000c005000085a7 */ /* 0x000ea400080010ff */
[----:B--2---:R-:W-:Y:S05]  /*95d0*/  @!P0 BRA `(.L_x_142) ;  /* 0xfffffffc00f08947 */ /* 0x004fea000383ffff */
[----:B------:R-:W-:Y:S05]  /*95e0*/  BRA `(.L_x_143) ;  /* 0xffffffb000f07947 */ /* 0x000fea000383ffff */
.L_x_67:
[----:B------:R-:W-:Y:S07]  /*95f0*/  MOV R9, UR24 ;  /* 0x0000001800097c02 */ /* 0x000fee0008000f00 */
.L_x_144:
[----:B-1----:R1:W2:Y:S02]  /*9600*/  SYNCS.PHASECHK.TRANS64.TRYWAIT P1, [R9+URZ+0xb8], R14 ;  /* 0x0000b80e090075a7 */ /* 0x0022a400080211ff */
[----:B--2---:R-:W-:Y:S05]  /*9610*/  @!P1 NANOSLEEP.SYNCS 0x989680 ;  /* 0x009896800000995d */ /* 0x004fea0003900000 */
[----:B------:R-:W2:Y:S02]  /*9620*/  @!P1 SYNCS.PHASECHK.TRANS64 P1, [R9+URZ+0xb8], R14 ;  /* 0x0000b80e090095a7 */ /* 0x000ea400080210ff */
[----:B--2---:R-:W-:Y:S05]  /*9630*/  @!P1 BRA `(.L_x_144) ;  /* 0xfffffffc00f09947 */ /* 0x004fea000383ffff */
[----:B------:R-:W-:Y:S05]  /*9640*/  BRA `(.L_x_66) ;  /* 0xffffffb800407947 */ /* 0x000fea000383ffff */
.L_x_70:
[----:B------:R-:W-:Y:S07]  /*9650*/  MOV R0, UR5 ;  /* 0x0000000500007c02 */ /* 0x000fee0008000f00 */
.L_x_145:
[----:B-1----:R1:W2:Y:S02]  /*9660*/  SYNCS.PHASECHK.TRANS64.TRYWAIT P1, [R0+URZ+0x98], R9 ;  /* 0x00009809000075a7 */ /* 0x0022a400080211ff */
[----:B--2---:R-:W-:Y:S05]  /*9670*/  @!P1 NANOSLEEP.SYNCS 0x989680 ;  /* 0x009896800000995d */ /* 0x004fea0003900000 */
[----:B------:R-:W2:Y:S02]  /*9680*/  @!P1 SYNCS.PHASECHK.TRANS64 P1, [R0+URZ+0x98], R9 ;  /* 0x00009809000095a7 */ /* 0x000ea400080210ff */
[----:B--2---:R-:W-:Y:S05]  /*9690*/  @!P1 BRA `(.L_x_145) ;  /* 0xfffffffc00f09947 */ /* 0x004fea000383ffff */
[----:B------:R-:W-:Y:S05]  /*96a0*/  BRA `(.L_x_146) ;  /* 0xffffffbc00ac7947 */ /* 0x000fea000383ffff */
.L_x_71:
[----:B------:R-:W-:Y:S07]  /*96b0*/  MOV R0, UR4 ;  /* 0x0000000400007c02 */ /* 0x000fee0008000f00 */
.L_x_147:
[----:B-1----:R1:W2:Y:S02]  /*96c0*/  SYNCS.PHASECHK.TRANS64.TRYWAIT P0, [R0+URZ+0x98], R11 ;  /* 0x0000980b000075a7 */ /* 0x0022a400080011ff */
[----:B--2---:R-:W-:Y:S05]  /*96d0*/  @!P0 NANOSLEEP.SYNCS 0x989680 ;  /* 0x009896800000895d */ /* 0x004fea0003900000 */
[----:B------:R-:W2:Y:S02]  /*96e0*/  @!P0 SYNCS.PHASECHK.TRANS64 P0, [R0+URZ+0x98], R11 ;  /* 0x0000980b000085a7 */ /* 0x000ea400080010ff */
[----:B--2---:R-:W-:Y:S05]  /*96f0*/  @!P0 BRA `(.L_x_147) ;  /* 0xfffffffc00f08947 */ /* 0x004fea000383ffff */
[----:B------:R-:W-:Y:S05]  /*9700*/  BRA `(.L_x_148) ;  /* 0xffffffc000187947 */ /* 0x000fea000383ffff */
.L_x_73:
[----:B------:R-:W-:-:S07]  /*9710*/  MOV R0, UR4 ;  /* 0x0000000400007c02 */ /* 0x000fce0008000f00 */
.L_x_149:
[----:B--2---:R2:W3:Y:S02]  /*9720*/  SYNCS.PHASECHK.TRANS64.TRYWAIT P0, [R0+URZ], R3 ;  /* 0x00000003000075a7 */ /* 0x0044e400080011ff */
[----:B---3--:R-:W-:Y:S05]  /*9730*/  @!P0 NANOSLEEP.SYNCS 0x989680 ;  /* 0x009896800000895d */ /* 0x008fea0003900000 */
[----:B------:R-:W3:Y:S02]  /*9740*/  @!P0 SYNCS.PHASECHK.TRANS64 P0, [R0+URZ], R3 ;  /* 0x00000003000085a7 */ /* 0x000ee400080010ff */
[----:B---3--:R-:W-:Y:S05]  /*9750*/  @!P0 BRA `(.L_x_149) ;  /* 0xfffffffc00f08947 */ /* 0x008fea000383ffff */
[----:B------:R-:W-:Y:S05]  /*9760*/  BRA `(.L_x_150) ;  /* 0xffffffc000a07947 */ /* 0x000fea000383ffff */
.L_x_74:
[----:B--2---:R2:W3:Y:S02]  /*9770*/  SYNCS.PHASECHK.TRANS64.TRYWAIT P0, [R2+URZ], R3 ;  /* 0x00000003020075a7 */ /* 0x0044e400080011ff */
[----:B---3--:R-:W-:Y:S05]  /*9780*/  @!P0 NANOSLEEP.SYNCS 0x989680 ;  /* 0x009896800000895d */ /* 0x008fea0003900000 */
[----:B------:R-:W3:Y:S02]  /*9790*/  @!P0 SYNCS.PHASECHK.TRANS64 P0, [R2+URZ], R3 ;  /* 0x00000003020085a7 */ /* 0x000ee400080010ff */
[----:B---3--:R-:W-:Y:S05]  /*97a0*/  @!P0 BRA `(.L_x_74) ;  /* 0xfffffffc00f08947 */ /* 0x008fea000383ffff */
[----:B------:R-:W-:Y:S05]  /*97b0*/  BRA `(.L_x_151) ;  /* 0xffffffc000cc7947 */ /* 0x000fea000383ffff */
.L_x_76:
[----:B------:R-:W-:Y:S07]  /*97c0*/  MOV R0, UR51 ;  /* 0x0000003300007c02 */ /* 0x000fee0008000f00 */
.L_x_152:
[----:B-1----:R1:W2:Y:S02]  /*97d0*/  SYNCS.PHASECHK.TRANS64.TRYWAIT P0, [R0+URZ+0xc0], R3 ;  /* 0x0000c003000075a7 */ /* 0x0022a400080011ff */
[----:B--2---:R-:W-:Y:S05]  /*97e0*/  @!P0 NANOSLEEP.SYNCS 0x989680 ;  /* 0x009896800000895d */ /* 0x004fea0003900000 */
[----:B------:R-:W2:Y:S02]  /*97f0*/  @!P0 SYNCS.PHASECHK.TRANS64 P0, [R0+URZ+0xc0], R3 ;  /* 0x0000c003000085a7 */ /* 0x000ea400080010ff */
[----:B--2---:R-:W-:Y:S05]  /*9800*/  @!P0 BRA `(.L_x_152) ;  /* 0xfffffffc00f08947 */ /* 0x004fea000383ffff */
[----:B------:R-:W-:Y:S05]  /*9810*/  BRA `(.L_x_153) ;  /* 0xffffffc400a47947 */ /* 0x000fea000383ffff */
.L_x_86:
[----:B-1----:R1:W2:Y:S02]  /*9820*/  SYNCS.PHASECHK.TRANS64.TRYWAIT P1, [R0+URZ+0x80], R5 ;  /* 0x00008005000075a7 */ /* 0x0022a400080211ff */
[----:B--2---:R-:W-:Y:S05]  /*9830*/  @!P1 NANOSLEEP.SYNCS 0x989680 ;  /* 0x009896800000995d */ /* 0x004fea0003900000 */
[----:B------:R-:W2:Y:S02]  /*9840*/  @!P1 SYNCS.PHASECHK.TRANS64 P1, [R0+URZ+0x80], R5 ;  /* 0x00008005000095a7 */ /* 0x000ea400080210ff */
[----:B--2---:R-:W-:Y:S05]  /*9850*/  @!P1 BRA `(.L_x_86) ;  /* 0xfffffffc00f09947 */ /* 0x004fea000383ffff */
[----:B------:R-:W-:Y:S05]  /*9860*/  BRA `(.L_x_85) ;  /* 0xffffffd800847947 */ /* 0x000fea000383ffff */
.L_x_88:
[----:B------:R1:W1:Y:S02]  /*9870*/  SYNCS.PHASECHK.TRANS64.TRYWAIT P1, [R86+URZ+0xd0], R3 ;  /* 0x0000d003560075a7 */ /* 0x00026400080211ff */
[----:B-1----:R-:W-:Y:S05]  /*9880*/  @!P1 NANOSLEEP.SYNCS 0x989680 ;  /* 0x009896800000995d */ /* 0x002fea0003900000 */
[----:B------:R-:W1:Y:S02]  /*9890*/  @!P1 SYNCS.PHASECHK.TRANS64 P1, [R86+URZ+0xd0], R3 ;  /* 0x0000d003560095a7 */ /* 0x000e6400080210ff */
[----:B-1----:R-:W-:Y:S05]  /*98a0*/  @!P1 BRA `(.L_x_88) ;  /* 0xfffffffc00f09947 */ /* 0x002fea000383ffff */
[----:B------:R-:W-:Y:S05]  /*98b0*/  BRA `(.L_x_87) ;  /* 0xffffffd800b47947 */ /* 0x000fea000383ffff */
.L_x_99:
[----:B--2---:R2:W3:Y:S02]  /*98c0*/  SYNCS.PHASECHK.TRANS64.TRYWAIT P1, [R3+URZ+0x80], R4 ;  /* 0x00008004030075a7 */ /* 0x0044e400080211ff */
[----:B---3--:R-:W-:Y:S05]  /*98d0*/  @!P1 NANOSLEEP.SYNCS 0x989680 ;  /* 0x009896800000995d */ /* 0x008fea0003900000 */
[----:B------:R-:W3:Y:S02]  /*98e0*/  @!P1 SYNCS.PHASECHK.TRANS64 P1, [R3+URZ+0x80], R4 ;  /* 0x00008004030095a7 */ /* 0x000ee400080210ff */
[----:B---3--:R-:W-:Y:S05]  /*98f0*/  @!P1 BRA `(.L_x_99) ;  /* 0xfffffffc00f09947 */ /* 0x008fea000383ffff */
[----:B------:R-:W-:Y:S05]  /*9900*/  BRA `(.L_x_98) ;  /* 0xffffffe400b87947 */ /* 0x000fea000383ffff */
        .weak           $__internal_0_$__cuda_sm10x_tcgen05_guardrail_trap_col_being_dealloced_not_returned_by_alloc
        .type           $__internal_0_$__cuda_sm10x_tcgen05_guardrail_trap_col_being_dealloced_not_returned_by_alloc,@function
        .size           $__internal_0_$__cuda_sm10x_tcgen05_guardrail_trap_col_being_dealloced_not_returned_by_alloc,($__internal_1_$__cuda_sm10x_tcgen05_guardrail_trap_phase_invalid_during_alloc - $__internal_0_$__cuda_sm10x_tcgen05_guardrail_trap_col_being_dealloced_not_returned_by_alloc)
$__internal_0_$__cuda_sm10x_tcgen05_guardrail_trap_col_being_dealloced_not_returned_by_alloc:
[----:B------:R-:W-:Y:S05]  /*9910*/  BPT.TRAP 0x1 ;  /* 0x000000040000795c */ /* 0x000fea0000300000 */
[----:B------:R-:W-:-:S04]  /*9920*/  MOV R3, 0x0 ;  /* 0x0000000000037802 */ /* 0x000fc80000000f00 */
[----:B------:R-:W-:Y:S05]  /*9930*/  RET.REL.NODEC R2 `(_ZN7cutlass13device_kernelINS_4conv6kernel13ConvUniversalINS1_16ConvProblemShapeILNS1_8OperatorE2ELi3EEENS1_10collective14CollectiveConvINS1_47MainloopSm100TmaUmmaWarpSpecializedImplicitGemmILS5_2ELi8ELi3ELi1ELi2EN4cute5tupleIJNSA_1CILi1EEESD_SD_EEEEENSB_IJNSC_ILi128EEENSB_IJNSC_ILi64EEEEEESI_EEENS_10bfloat16_tESK_NSA_8TiledMMAINSA_8MMA_AtomIJNSA_20SM100_MMA_F16BF16_SSISK_SK_fLi128ELi64ELNSA_4UMMA5MajorE1ELSP_1ELNSO_7ScaleInE0ELSQ_0EEEEEENSA_6LayoutISE_NSB_IJNSC_ILi0EEESU_SU_EEEEENSB_IJNSA_10UnderscoreESX_SX_EEEEENS7_6detail27Sm100ImplicitGemmTileTraitsINSA_13SM90_TMA_LOADENSA_14ComposedLayoutINSA_7SwizzleILi3ELi4ELi3EEENSA_18smem_ptr_flag_bitsILi16EEENST_INSB_IJSH_NSC_ILi8EEEEEENSB_IJSD_SH_EEEEEEEvEENS11_INSA_20SM90_TMA_LOAD_IM2COLES1C_vEEEENS_8epilogue10collective18CollectiveEpilogueINS1H_23Sm100TmaWarpSpecializedILi3ELi2ELi32ELb1ELb0EEEJSJ_NSB_IJNST_ISG_SD_EENST_INSC_ILi32EEESD_EEEEESK_NSB_IJlNSB_IJSD_lllEEESU_EEESK_S1R_NS1H_6fusion15FusionCallbacksIS1L_NS1S_17LinearCombinationISK_fSK_fLNS_15FloatRoundStyleE2EEESJ_S1P_JEEENSA_5SM1004TMEM4LOAD26SM100_TMEM_LOAD_32dp32b32xES12_NS13_INS14_ILi2ELi4ELi3EEES17_NST_INSB_IJS18_S1N_EEENSB_IJS1N_SD_EEEEEEENSA_39AutoVectorizingCopyWithAssumedAlignmentILi128EEENSA_14SM90_TMA_STOREES26_S28_S28_EEEvvEEEEvNT_6ParamsE) ;  /* 0xffffff6402b07950 */ /* 0x000fea0003c3ffff */
        .weak           $__internal_1_$__cuda_sm10x_tcgen05_guardrail_trap_phase_invalid_during_alloc
        .type           $__internal_1_$__cuda_sm10x_tcgen05_guardrail_trap_phase_invalid_during_alloc,@function
        .size           $__internal_1_$__cuda_sm10x_tcgen05_guardrail_trap_phase_invalid_during_alloc,($__internal_2_$__cuda_sm10x_tcgen05_guardrail_trap_unallocated_columns_being_dealloced - $__internal_1_$__cuda_sm10x_tcgen05_guardrail_trap_phase_invalid_during_alloc)
$__internal_1_$__cuda_sm10x_tcgen05_guardrail_trap_phase_invalid_during_alloc:
[----:B------:R-:W-:Y:S05]  /*9940*/  BPT.TRAP 0x1 ;  /* 0x000000040000795c */ /* 0x000fea0000300000 */
[----:B------:R-:W-:-:S04]  /*9950*/  HFMA2 R3, -RZ, RZ, 0, 0 ;  /* 0x00000000ff037431 */ /* 0x000fc800000001ff */
[----:B------:R-:W-:Y:S05]  /*9960*/  RET.REL.NODEC R2 `(_ZN7cutlass13device_kernelINS_4conv6kernel13ConvUniversalINS1_16ConvProblemShapeILNS1_8OperatorE2ELi3EEENS1_10collective14CollectiveConvINS1_47MainloopSm100TmaUmmaWarpSpecializedImplicitGemmILS5_2ELi8ELi3ELi1ELi2EN4cute5tupleIJNSA_1CILi1EEESD_SD_EEEEENSB_IJNSC_ILi128EEENSB_IJNSC_ILi64EEEEEESI_EEENS_10bfloat16_tESK_NSA_8TiledMMAINSA_8MMA_AtomIJNSA_20SM100_MMA_F16BF16_SSISK_SK_fLi128ELi64ELNSA_4UMMA5MajorE1ELSP_1ELNSO_7ScaleInE0ELSQ_0EEEEEENSA_6LayoutISE_NSB_IJNSC_ILi0EEESU_SU_EEEEENSB_IJNSA_10UnderscoreESX_SX_EEEEENS7_6detail27Sm100ImplicitGemmTileTraitsINSA_13SM90_TMA_LOADENSA_14ComposedLayoutINSA_7SwizzleILi3ELi4ELi3EEENSA_18smem_ptr_flag_bitsILi16EEENST_INSB_IJSH_NSC_ILi8EEEEEENSB_IJSD_SH_EEEEEEEvEENS11_INSA_20SM90_TMA_LOAD_IM2COLES1C_vEEEENS_8epilogue10collective18CollectiveEpilogueINS1H_23Sm100TmaWarpSpecializedILi3ELi2ELi32ELb1ELb0EEEJSJ_NSB_IJNST_ISG_SD_EENST_INSC_ILi32EEESD_EEEEESK_NSB_IJlNSB_IJSD_lllEEESU_EEESK_S1R_NS1H_6fusion15FusionCallbacksIS1L_NS1S_17LinearCombinationISK_fSK_fLNS_15FloatRoundStyleE2EEESJ_S1P_JEEENSA_5SM1004TMEM4LOAD26SM100_TMEM_LOAD_32dp32b32xES12_NS13_INS14_ILi2ELi4ELi3EEES17_NST_INSB_IJS18_S1N_EEENSB_IJS1N_SD_EEEEEEENSA_39AutoVectorizingCopyWithAssumedAlignmentILi128EEENSA_14SM90_TMA_STOREES26_S28_S28_EEEvvEEEEvNT_6ParamsE) ;  /* 0xffffff6402a47950 */ /* 0x000fea0003c3ffff */
        .weak           $__internal_2_$__cuda_sm10x_tcgen05_guardrail_trap_unallocated_columns_being_dealloced
        .type           $__internal_2_$__cuda_sm10x_tcgen05_guardrail_trap_unallocated_columns_being_dealloced,@function
        .size           $__internal_2_$__cuda_sm10x_tcgen05_guardrail_trap_unallocated_columns_being_dealloced,(.L_x_155 - $__internal_2_$__cuda_sm10x_tcgen05_guardrail_trap_unallocated_columns_being_dealloced)
$__internal_2_$__cuda_sm10x_tcgen05_guardrail_trap_unallocated_columns_being_dealloced:
[----:B------:R-:W-:Y:S05]  /*9970*/  BPT.TRAP 0x1 ;  /* 0x000000040000795c */ /* 0x000fea0000300000 */
[----:B------:R-:W-:-:S04]  /*9980*/  MOV R3, 0x0 ;  /* 0x0000000000037802 */ /* 0x000fc80000000f00 */
[----:B------:R-:W-:Y:S05]  /*9990*/  RET.REL.NODEC R2 `(_ZN7cutlass13device_kernelINS_4conv6kernel13ConvUniversalINS1_16ConvProblemShapeILNS1_8OperatorE2ELi3EEENS1_10collective14CollectiveConvINS1_47MainloopSm100TmaUmmaWarpSpecializedImplicitGemmILS5_2ELi8ELi3ELi1ELi2EN4cute5tupleIJNSA_1CILi1EEESD_SD_EEEEENSB_IJNSC_ILi128EEENSB_IJNSC_ILi64EEEEEESI_EEENS_10bfloat16_tESK_NSA_8TiledMMAINSA_8MMA_AtomIJNSA_20SM100_MMA_F16BF16_SSISK_SK_fLi128ELi64ELNSA_4UMMA5MajorE1ELSP_1ELNSO_7ScaleInE0ELSQ_0EEEEEENSA_6LayoutISE_NSB_IJNSC_ILi0EEESU_SU_EEEEENSB_IJNSA_10UnderscoreESX_SX_EEEEENS7_6detail27Sm100ImplicitGemmTileTraitsINSA_13SM90_TMA_LOADENSA_14ComposedLayoutINSA_7SwizzleILi3ELi4ELi3EEENSA_18smem_ptr_flag_bitsILi16EEENST_INSB_IJSH_NSC_ILi8EEEEEENSB_IJSD_SH_EEEEEEEvEENS11_INSA_20SM90_TMA_LOAD_IM2COLES1C_vEEEENS_8epilogue10collective18CollectiveEpilogueINS1H_23Sm100TmaWarpSpecializedILi3ELi2ELi32ELb1ELb0EEEJSJ_NSB_IJNST_ISG_SD_EENST_INSC_ILi32EEESD_EEEEESK_NSB_IJlNSB_IJSD_lllEEESU_EEESK_S1R_NS1H_6fusion15FusionCallbacksIS1L_NS1S_17LinearCombinationISK_fSK_fLNS_15FloatRoundStyleE2EEESJ_S1P_JEEENSA_5SM1004TMEM4LOAD26SM100_TMEM_LOAD_32dp32b32xES12_NS13_INS14_ILi2ELi4ELi3EEES17_NST_INSB_IJS18_S1N_EEENSB_IJS1N_SD_EEEEEEENSA_39AutoVectorizingCopyWithAssumedAlignmentILi128EEENSA_14SM90_TMA_STOREES26_S28_S28_EEEvvEEEEvNT_6ParamsE) ;  /* 0xffffff6402987950 */ /* 0x000fea0003c3ffff */
.L_x_154:
[----:B------:R-:W-:-:S00]  /*99a0*/  BRA `(.L_x_154) ;  /* 0xfffffffc00fc7947 */ /* 0x000fc0000383ffff */
[----:B------:R-:W-:-:S00]  /*99b0*/  NOP ;  /* 0x0000000000007918 */ /* 0x000fc00000000000 */
        /* <DEDUP_REMOVED lines=12> */
.L_x_155:


//--------------------- .nv.global.init           --------------------------
	.section	.nv.global.init,"aw",@progbits
.nv.global.init:
	.type		$str$29,@object
	.size		$str$29,($str$30 - $str$29)
$str$29:
        /*0000*/ 	.byte	0x28, 0x61, 0x64, 0x64, 0x72, 0x65, 0x73, 0x73, 0x20, 0x26, 0x20, 0x6d, 0x61, 0x73, 0x6b, 0x29
        /*0010*/ 	.byte	0x20, 0x3d, 0x3d, 0x20, 0x30, 0x00
	.type		$str$30,@object
	.size		$str$30,($str$28 - $str$30)
$str$30:
        /*0016*/ 	.byte	0x2f, 0x74, 0x6d, 0x70, 0x2f, 0x63, 0x75, 0x74, 0x6c, 0x61, 0x73, 0x73, 0x5f, 0x73, 0x77, 0x65
        /*0026*/ 	.byte	0x65, 0x70, 0x5f, 0x73, 0x72, 0x63, 0x2f, 0x69, 0x6e, 0x63, 0x6c, 0x75, 0x64, 0x65, 0x2f, 0x63
        /*0036*/ 	.byte	0x75, 0x74, 0x65, 0x2f, 0x70, 0x6f, 0x69, 0x6e, 0x74, 0x65, 0x72, 0x5f, 0x66, 0x6c, 0x61, 0x67
        /*0046*/ 	.byte	0x67, 0x65, 0x64, 0x2e, 0x68, 0x70, 0x70, 0x00
	.type		$str$28,@object
	.size		$str$28,($str$27 - $str$28)
$str$28:
        /*004e*/ 	.byte	0x2f, 0x74, 0x6d, 0x70, 0x2f, 0x63, 0x75, 0x74, 0x6c, 0x61, 0x73, 0x73, 0x5f, 0x73, 0x77, 0x65
        /*005e*/ 	.byte	0x65, 0x70, 0x5f, 0x73, 0x72, 0x63, 0x2f, 0x69, 0x6e, 0x63, 0x6c, 0x75, 0x64, 0x65, 0x2f, 0x63
        /*006e*/ 	.byte	0x75, 0x74, 0x65, 0x2f, 0x61, 0x74, 0x6f, 0x6d, 0x2f, 0x63, 0x6f, 0x70, 0x79, 0x5f, 0x74, 0x72
        /*007e*/ 	.byte	0x61, 0x69, 0x74, 0x73, 0x5f, 0x73, 0x6d, 0x31, 0x30, 0x30, 0x2e, 0x68, 0x70, 0x70, 0x00
	.type		$str$27,@object
	.size		$str$27,(__unnamed_1 - $str$27)
$str$27:
        /*008d*/ 	.byte	0x28, 0x28, 0x75, 0x69, 0x6e, 0x74, 0x33, 0x32, 0x5f, 0x74, 0x28, 0x74, 0x68, 0x72, 0x65, 0x61
        /*009d*/ 	.byte	0x64, 0x49, 0x64, 0x78, 0x2e, 0x78, 0x29, 0x20, 0x2f, 0x20, 0x33, 0x32, 0x29, 0x20, 0x25, 0x20
        /*00ad*/ 	.byte	0x34, 0x29, 0x20, 0x3d, 0x3d, 0x20, 0x28, 0x28, 0x28, 0x74, 0x6d, 0x65, 0x6d, 0x5f, 0x61, 0x64
        /*00bd*/ 	.byte	0x64, 0x72, 0x20, 0x3e, 0x3e, 0x20, 0x31, 0x36, 0x29, 0x20, 0x2f, 0x20, 0x33, 0x32, 0x29, 0x20
        /*00cd*/ 	.byte	0x25, 0x20, 0x34, 0x29, 0x00
	.type		__unnamed_1,@object
	.size		__unnamed_1,(__unnamed_2 - __unnamed_1)
__unnamed_1:
        /*00d2*/ 	.byte	0x61, 0x75, 0x74, 0x6f, 0x20, 0x63, 0x75, 0x74, 0x65, 0x3a, 0x3a, 0x61, 0x73, 0x5f, 0x70, 0x6f
        /* <DEDUP_REMOVED lines=24> */
        /*0262*/ 	.byte	0x34, 0x30, 0x39, 0x36, 0x3e, 0x3e, 0x3e, 0x3e, 0x5d, 0x00
	.type		__unnamed_2,@object
	.size		__unnamed_2,(.L_2 - __unnamed_2)
__unnamed_2:
        /* <DEDUP_REMOVED lines=42> */
        /*050c*/ 	.byte	0x3e, 0x3e, 0x5d, 0x00
.L_2:


//--------------------- .nv.shared._ZN7cutlass13device_kernelINS_4conv6kernel13ConvUniversalINS1_16ConvProblemShapeILNS1_8OperatorE2ELi3EEENS1_10collective14CollectiveConvINS1_47MainloopSm100TmaUmmaWarpSpecializedImplicitGemmILS5_2ELi8ELi3ELi1ELi2EN4cute5tupleIJNSA_1CILi1EEESD_SD_EEEEENSB_IJNSC_ILi128EEENSB_IJNSC_ILi64EEEEEESI_EEENS_10bfloat16_tESK_NSA_8TiledMMAINSA_8MMA_AtomIJNSA_20SM100_MMA_F16BF16_SSISK_SK_fLi128ELi64ELNSA_4UMMA5MajorE1ELSP_1ELNSO_7ScaleInE0ELSQ_0EEEEEENSA_6LayoutISE_NSB_IJNSC_ILi0EEESU_SU_EEEEENSB_IJNSA_10UnderscoreESX_SX_EEEEENS7_6detail27Sm100ImplicitGemmTileTraitsINSA_13SM90_TMA_LOADENSA_14ComposedLayoutINSA_7SwizzleILi3ELi4ELi3EEENSA_18smem_ptr_flag_bitsILi16EEENST_INSB_IJSH_NSC_ILi8EEEEEENSB_IJSD_SH_EEEEEEEvEENS11_INSA_20SM90_TMA_LOAD_IM2COLES1C_vEEEENS_8epilogue10collective18CollectiveEpilogueINS1H_23Sm100TmaWarpSpecializedILi3ELi2ELi32ELb1ELb0EEEJSJ_NSB_IJNST_ISG_SD_EENST_INSC_ILi32EEESD_EEEEESK_NSB_IJlNSB_IJSD_lllEEESU_EEESK_S1R_NS1H_6fusion15FusionCallbacksIS1L_NS1S_17LinearCombinationISK_fSK_fLNS_15FloatRoundStyleE2EEESJ_S1P_JEEENSA_5SM1004TMEM4LOAD26SM100_TMEM_LOAD_32dp32b32xES12_NS13_INS14_ILi2ELi4ELi3EEES17_NST_INSB_IJS18_S1N_EEENSB_IJS1N_SD_EEEEEEENSA_39AutoVectorizingCopyWithAssumedAlignmentILi128EEENSA_14SM90_TMA_STOREES26_S28_S28_EEEvvEEEEvNT_6ParamsE --------------------------
	.section	.nv.shared._ZN7cutlass13device_kernelINS_4conv6kernel13ConvUniversalINS1_16ConvProblemShapeILNS1_8OperatorE2ELi3EEENS1_10collective14CollectiveConvINS1_47MainloopSm100TmaUmmaWarpSpecializedImplicitGemmILS5_2ELi8ELi3ELi1ELi2EN4cute5tupleIJNSA_1CILi1EEESD_SD_EEEEENSB_IJNSC_ILi128EEENSB_IJNSC_ILi64EEEEEESI_EEENS_10bfloat16_tESK_NSA_8TiledMMAINSA_8MMA_AtomIJNSA_20SM100_MMA_F16BF16_SSISK_SK_fLi128ELi64ELNSA_4UMMA5MajorE1ELSP_1ELNSO_7ScaleInE0ELSQ_0EEEEEENSA_6LayoutISE_NSB_IJNSC_ILi0EEESU_SU_EEEEENSB_IJNSA_10UnderscoreESX_SX_EEEEENS7_6detail27Sm100ImplicitGemmTileTraitsINSA_13SM90_TMA_LOADENSA_14ComposedLayoutINSA_7SwizzleILi3ELi4ELi3EEENSA_18smem_ptr_flag_bitsILi16EEENST_INSB_IJSH_NSC_ILi8EEEEEENSB_IJSD_SH_EEEEEEEvEENS11_INSA_20SM90_TMA_LOAD_IM2COLES1C_vEEEENS_8epilogue10collective18CollectiveEpilogueINS1H_23Sm100TmaWarpSpecializedILi3ELi2ELi32ELb1ELb0EEEJSJ_NSB_IJNST_ISG_SD_EENST_INSC_ILi32EEESD_EEEEESK_NSB_IJlNSB_IJSD_lllEEESU_EEESK_S1R_NS1H_6fusion15FusionCallbacksIS1L_NS1S_17LinearCombinationISK_fSK_fLNS_15FloatRoundStyleE2EEESJ_S1P_JEEENSA_5SM1004TMEM4LOAD26SM100_TMEM_LOAD_32dp32b32xES12_NS13_INS14_ILi2ELi4ELi3EEES17_NST_INSB_IJS18_S1N_EEENSB_IJS1N_SD_EEEEEEENSA_39AutoVectorizingCopyWithAssumedAlignmentILi128EEENSA_14SM90_TMA_STOREES26_S28_S28_EEEvvEEEEvNT_6ParamsE,"aw",@nobits
	.sectionflags	@""
	.align	16
	.zero		1024


//--------------------- .nv.shared.reserved.0     --------------------------
	.section	.nv.shared.reserved.0,"aw",@nobits
	.weak		__nv_reservedSMEM_offset_0_alias
	.size		__nv_reservedSMEM_offset_0_alias, 0, 64
	.other		__nv_reservedSMEM_offset_0_alias,@"STO_CUDA_RESERVED_SHARED STV_DEFAULT"
__nv_reservedSMEM_offset_0_alias:
	.zero		0
.nv.shared.reserved.0:
	.zero		64
	.weak		__nv_reservedSMEM_tcgen05_partition
	.type		__nv_reservedSMEM_tcgen05_partition,@object
	.size		__nv_reservedSMEM_tcgen05_partition,(.L_0 - __nv_reservedSMEM_tcgen05_partition)
__nv_reservedSMEM_tcgen05_partition:
	.zero		32
.L_0:


//--------------------- .nv.global                --------------------------
	.section	.nv.global,"aw",@nobits
.nv.global:
	.type		_ZN39_INTERNAL_bbbf31f4_4_k_cu_9cedff6a_33994cute1_E,@object
	.size		_ZN39_INTERNAL_bbbf31f4_4_k_cu_9cedff6a_33994cute1_E,(_ZN39_INTERNAL_bbbf31f4_4_k_cu_9cedff6a_33994cuda3std3__45__cpo6cbeginE - _ZN39_INTERNAL_bbbf31f4_4_k_cu_9cedff6a_33994cute1_E)
_ZN39_INTERNAL_bbbf31f4_4_k_cu_9cedff6a_33994cute1_E:
	.zero		1
	.type		_ZN39_INTERNAL_bbbf31f4_4_k_cu_9cedff6a_33994cuda3std3__45__cpo6cbeginE,@object
	.size		_ZN39_INTERNAL_bbbf31f4_4_k_cu_9cedff6a_33994cuda3std3__45__cpo6cbeginE,(_ZN39_INTERNAL_bbbf31f4_4_k_cu_9cedff6a_33994cuda3std3__48in_placeE - _ZN39_INTERNAL_bbbf31f4_4_k_cu_9cedff6a_33994cuda3std3__45__cpo6cbeginE)
_ZN39_INTERNAL_bbbf31f4_4_k_cu_9cedff6a_33994cuda3std3__45__cpo6cbeginE:
	.zero		1
	.type		_ZN39_INTERNAL_bbbf31f4_4_k_cu_9cedff6a_33994cuda3std3__48in_placeE,@object
	.size		_ZN39_INTERNAL_bbbf31f4_4_k_cu_9cedff6a_33994cuda3std3__48in_placeE,(_ZN39_INTERNAL_bbbf31f4_4_k_cu_9cedff6a_33994cuda3std6ranges3__45__cpo9iter_moveE - _ZN39_INTERNAL_bbbf31f4_4_k_cu_9cedff6a_33994cuda3std3__48in_placeE)
_ZN39_INTERNAL_bbbf31f4_4_k_cu_9cedff6a_33994cuda3std3__48in_placeE:
	.zero		1
	.type		_ZN39_INTERNAL_bbbf31f4_4_k_cu_9cedff6a_33994cuda3std6ranges3__45__cpo9iter_moveE,@object
	.size		_ZN39_INTERNAL_bbbf31f4_4_k_cu_9cedff6a_33994cuda3std6ranges3__45__cpo9iter_moveE,(_ZN39_INTERNAL_bbbf31f4_4_k_cu_9cedff6a_33994cuda3std3__45__cpo5beginE - _ZN39_INTERNAL_bbbf31f4_4_k_cu_9cedff6a_33994cuda3std6ranges3__45__cpo9iter_moveE)
_ZN39_INTERNAL_bbbf31f4_4_k_cu_9cedff6a_33994cuda3std6ranges3__45__cpo9iter_moveE:
	.zero		1
	.type		_ZN39_INTERNAL_bbbf31f4_4_k_cu_9cedff6a_33994cuda3std3__45__cpo5beginE,@object
	.size		_ZN39_INTERNAL_bbbf31f4_4_k_cu_9cedff6a_33994cuda3std3__45__cpo5beginE,(_ZN39_INTERNAL_bbbf31f4_4_k_cu_9cedff6a_33994cuda3std3__441_GLOBAL__N__bbbf31f4_4_k_cu_9cedff6a_33996ignoreE - _ZN39_INTERNAL_bbbf31f4_4_k_cu_9cedff6a_33994cuda3std3__45__cpo5beginE)
_ZN39_INTERNAL_bbbf31f4_4_k_cu_9cedff6a_33994cuda3std3__45__cpo5beginE:
	.zero		1
	.type		_ZN39_INTERNAL_bbbf31f4_4_k_cu_9cedff6a_33994cuda3std3__441_GLOBAL__N__bbbf31f4_4_k_cu_9cedff6a_33996ignoreE,@object
	.size		_ZN39_INTERNAL_bbbf31f4_4_k_cu_9cedff6a_33994cuda3std3__441_GLOBAL__N__bbbf31f4_4_k_cu_9cedff6a_33996ignoreE,(_ZN39_INTERNAL_bbbf31f4_4_k_cu_9cedff6a_33994cute7productE - _ZN39_INTERNAL_bbbf31f4_4_k_cu_9cedff6a_33994cuda3std3__441_GLOBAL__N__bbbf31f4_4_k_cu_9cedff6a_33996ignoreE)
_ZN39_INTERNAL_bbbf31f4_4_k_cu_9cedff6a_33994cuda3std3__441_GLOBAL__N__bbbf31f4_4_k_cu_9cedff6a_33996ignoreE:
	.zero		1
	.type		_ZN39_INTERNAL_bbbf31f4_4_k_cu_9cedff6a_33994cute7productE,@object
	.size		_ZN39_INTERNAL_bbbf31f4_4_k_cu_9cedff6a_33994cute7productE,(_ZN39_INTERNAL_bbbf31f4_4_k_cu_9cedff6a_33994cuda3std3__45__cpo3endE - _ZN39_INTERNAL_bbbf31f4_4_k_cu_9cedff6a_33994cute7productE)
_ZN39_INTERNAL_bbbf31f4_4_k_cu_9cedff6a_33994cute7productE:
	.zero		1
	.type		_ZN39_INTERNAL_bbbf31f4_4_k_cu_9cedff6a_33994cuda3std3__45__cpo3endE,@object
	.size		_ZN39_INTERNAL_bbbf31f4_4_k_cu_9cedff6a_33994cuda3std3__45__cpo3endE,(_ZN39_INTERNAL_bbbf31f4_4_k_cu_9cedff6a_33994cuda3std3__419piecewise_constructE - _ZN39_INTERNAL_bbbf31f4_4_k_cu_9cedff6a_33994cuda3std3__45__cpo3endE)
_ZN39_INTERNAL_bbbf31f4_4_k_cu_9cedff6a_33994cuda3std3__45__cpo3endE:
	.zero		1
	.type		_ZN39_INTERNAL_bbbf31f4_4_k_cu_9cedff6a_33994cuda3std3__419piecewise_constructE,@object
	.size		_ZN39_INTERNAL_bbbf31f4_4_k_cu_9cedff6a_33994cuda3std3__419piecewise_constructE,(_ZN39_INTERNAL_bbbf31f4_4_k_cu_9cedff6a_33994cuda3std3__45__cpo4cendE - _ZN39_INTERNAL_bbbf31f4_4_k_cu_9cedff6a_33994cuda3std3__419piecewise_constructE)
_ZN39_INTERNAL_bbbf31f4_4_k_cu_9cedff6a_33994cuda3std3__419piecewise_constructE:
	.zero		1
	.type		_ZN39_INTERNAL_bbbf31f4_4_k_cu_9cedff6a_33994cuda3std3__45__cpo4cendE,@object
	.size		_ZN39_INTERNAL_bbbf31f4_4_k_cu_9cedff6a_33994cuda3std3__45__cpo4cendE,(_ZN39_INTERNAL_bbbf31f4_4_k_cu_9cedff6a_33994cuda3std6ranges3__45__cpo4swapE - _ZN39_INTERNAL_bbbf31f4_4_k_cu_9cedff6a_33994cuda3std3__45__cpo4cendE)
_ZN39_INTERNAL_bbbf31f4_4_k_cu_9cedff6a_33994cuda3std3__45__cpo4cendE:
	.zero		1
	.type		_ZN39_INTERNAL_bbbf31f4_4_k_cu_9cedff6a_33994cuda3std6ranges3__45__cpo4swapE,@object
	.size		_ZN39_INTERNAL_bbbf31f4_4_k_cu_9cedff6a_33994cuda3std6ranges3__45__cpo4swapE,(.L_10 - _ZN39_INTERNAL_bbbf31f4_4_k_cu_9cedff6a_33994cuda3std6ranges3__45__cpo4swapE)
_ZN39_INTERNAL_bbbf31f4_4_k_cu_9cedff6a_33994cuda3std6ranges3__45__cpo4swapE:
	.zero		1
.L_10:


//--------------------- .nv.constant0._ZN7cutlass13device_kernelINS_4conv6kernel13ConvUniversalINS1_16ConvProblemShapeILNS1_8OperatorE2ELi3EEENS1_10collective14CollectiveConvINS1_47MainloopSm100TmaUmmaWarpSpecializedImplicitGemmILS5_2ELi8ELi3ELi1ELi2EN4cute5tupleIJNSA_1CILi1EEESD_SD_EEEEENSB_IJNSC_ILi128EEENSB_IJNSC_ILi64EEEEEESI_EEENS_10bfloat16_tESK_NSA_8TiledMMAINSA_8MMA_AtomIJNSA_20SM100_MMA_F16BF16_SSISK_SK_fLi128ELi64ELNSA_4UMMA5MajorE1ELSP_1ELNSO_7ScaleInE0ELSQ_0EEEEEENSA_6LayoutISE_NSB_IJNSC_ILi0EEESU_SU_EEEEENSB_IJNSA_10UnderscoreESX_SX_EEEEENS7_6detail27Sm100ImplicitGemmTileTraitsINSA_13SM90_TMA_LOADENSA_14ComposedLayoutINSA_7SwizzleILi3ELi4ELi3EEENSA_18smem_ptr_flag_bitsILi16EEENST_INSB_IJSH_NSC_ILi8EEEEEENSB_IJSD_SH_EEEEEEEvEENS11_INSA_20SM90_TMA_LOAD_IM2COLES1C_vEEEENS_8epilogue10collective18CollectiveEpilogueINS1H_23Sm100TmaWarpSpecializedILi3ELi2ELi32ELb1ELb0EEEJSJ_NSB_IJNST_ISG_SD_EENST_INSC_ILi32EEESD_EEEEESK_NSB_IJlNSB_IJSD_lllEEESU_EEESK_S1R_NS1H_6fusion15FusionCallbacksIS1L_NS1S_17LinearCombinationISK_fSK_fLNS_15FloatRoundStyleE2EEESJ_S1P_JEEENSA_5SM1004TMEM4LOAD26SM100_TMEM_LOAD_32dp32b32xES12_NS13_INS14_ILi2ELi4ELi3EEES17_NST_INSB_IJS18_S1N_EEENSB_IJS1N_SD_EEEEEEENSA_39AutoVectorizingCopyWithAssumedAlignmentILi128EEENSA_14SM90_TMA_STOREES26_S28_S28_EEEvvEEEEvNT_6ParamsE --------------------------
	.section	.nv.constant0._ZN7cutlass13device_kernelINS_4conv6kernel13ConvUniversalINS1_16ConvProblemShapeILNS1_8OperatorE2ELi3EEENS1_10collective14CollectiveConvINS1_47MainloopSm100TmaUmmaWarpSpecializedImplicitGemmILS5_2ELi8ELi3ELi1ELi2EN4cute5tupleIJNSA_1CILi1EEESD_SD_EEEEENSB_IJNSC_ILi128EEENSB_IJNSC_ILi64EEEEEESI_EEENS_10bfloat16_tESK_NSA_8TiledMMAINSA_8MMA_AtomIJNSA_20SM100_MMA_F16BF16_SSISK_SK_fLi128ELi64ELNSA_4UMMA5MajorE1ELSP_1ELNSO_7ScaleInE0ELSQ_0EEEEEENSA_6LayoutISE_NSB_IJNSC_ILi0EEESU_SU_EEEEENSB_IJNSA_10UnderscoreESX_SX_EEEEENS7_6detail27Sm100ImplicitGemmTileTraitsINSA_13SM90_TMA_LOADENSA_14ComposedLayoutINSA_7SwizzleILi3ELi4ELi3EEENSA_18smem_ptr_flag_bitsILi16EEENST_INSB_IJSH_NSC_ILi8EEEEEENSB_IJSD_SH_EEEEEEEvEENS11_INSA_20SM90_TMA_LOAD_IM2COLES1C_vEEEENS_8epilogue10collective18CollectiveEpilogueINS1H_23Sm100TmaWarpSpecializedILi3ELi2ELi32ELb1ELb0EEEJSJ_NSB_IJNST_ISG_SD_EENST_INSC_ILi32EEESD_EEEEESK_NSB_IJlNSB_IJSD_lllEEESU_EEESK_S1R_NS1H_6fusion15FusionCallbacksIS1L_NS1S_17LinearCombinationISK_fSK_fLNS_15FloatRoundStyleE2EEESJ_S1P_JEEENSA_5SM1004TMEM4LOAD26SM100_TMEM_LOAD_32dp32b32xES12_NS13_INS14_ILi2ELi4ELi3EEES17_NST_INSB_IJS18_S1N_EEENSB_IJS1N_SD_EEEEEEENSA_39AutoVectorizingCopyWithAssumedAlignmentILi128EEENSA_14SM90_TMA_STOREES26_S28_S28_EEEvvEEEEvNT_6ParamsE,"a",@progbits
	.sectionflags	@""
	.align	4
.nv.constant0._ZN7cutlass13device_kernelINS_4conv6kernel13ConvUniversalINS1_16ConvProblemShapeILNS1_8OperatorE2ELi3EEENS1_10collective14CollectiveConvINS1_47MainloopSm100TmaUmmaWarpSpecializedImplicitGemmILS5_2ELi8ELi3ELi1ELi2EN4cute5tupleIJNSA_1CILi1EEESD_SD_EEEEENSB_IJNSC_ILi128EEENSB_IJNSC_ILi64EEEEEESI_EEENS_10bfloat16_tESK_NSA_8TiledMMAINSA_8MMA_AtomIJNSA_20SM100_MMA_F16BF16_SSISK_SK_fLi128ELi64ELNSA_4UMMA5MajorE1ELSP_1ELNSO_7ScaleInE0ELSQ_0EEEEEENSA_6LayoutISE_NSB_IJNSC_ILi0EEESU_SU_EEEEENSB_IJNSA_10UnderscoreESX_SX_EEEEENS7_6detail27Sm100ImplicitGemmTileTraitsINSA_13SM90_TMA_LOADENSA_14ComposedLayoutINSA_7SwizzleILi3ELi4ELi3EEENSA_18smem_ptr_flag_bitsILi16EEENST_INSB_IJSH_NSC_ILi8EEEEEENSB_IJSD_SH_EEEEEEEvEENS11_INSA_20SM90_TMA_LOAD_IM2COLES1C_vEEEENS_8epilogue10collective18CollectiveEpilogueINS1H_23Sm100TmaWarpSpecializedILi3ELi2ELi32ELb1ELb0EEEJSJ_NSB_IJNST_ISG_SD_EENST_INSC_ILi32EEESD_EEEEESK_NSB_IJlNSB_IJSD_lllEEESU_EEESK_S1R_NS1H_6fusion15FusionCallbacksIS1L_NS1S_17LinearCombinationISK_fSK_fLNS_15FloatRoundStyleE2EEESJ_S1P_JEEENSA_5SM1004TMEM4LOAD26SM100_TMEM_LOAD_32dp32b32xES12_NS13_INS14_ILi2ELi4ELi3EEES17_NST_INSB_IJS18_S1N_EEENSB_IJS1N_SD_EEEEEEENSA_39AutoVectorizingCopyWithAssumedAlignmentILi128EEENSA_14SM90_TMA_STOREES26_S28_S28_EEEvvEEEEvNT_6ParamsE:
	.zero		3200


//--------------------- SYMBOLS --------------------------

	.type		.nv.reservedSmem.offset0,@object
	.size		.nv.reservedSmem.offset0,0x4
	.type		.nv.reservedSmem.cap,@object
	.size		.nv.reservedSmem.cap,0x4
	.type		__assertfail,@function
